//
// Generated by NVIDIA NVVM Compiler
//
// Compiler Build ID: CL-36424714
// Cuda compilation tools, release 13.0, V13.0.88
// Based on NVVM 20.0.0
//

.version 9.0
.target sm_100
.address_size 64

	// .globl	_Z12block_matmulPKfS0_Pfii
.extern .shared .align 16 .b8 cache[];

.visible .entry _Z12block_matmulPKfS0_Pfii(
	.param .u64 .ptr .align 1 _Z12block_matmulPKfS0_Pfii_param_0,
	.param .u64 .ptr .align 1 _Z12block_matmulPKfS0_Pfii_param_1,
	.param .u64 .ptr .align 1 _Z12block_matmulPKfS0_Pfii_param_2,
	.param .u32 _Z12block_matmulPKfS0_Pfii_param_3,
	.param .u32 _Z12block_matmulPKfS0_Pfii_param_4
)
{
	.reg .pred 	%p<11>;
	.reg .b32 	%r<99>;
	.reg .b32 	%f<73>;
	.reg .b64 	%rd<15>;

	ld.param.u64 	%rd4, [_Z12block_matmulPKfS0_Pfii_param_1];
	ld.param.u32 	%r30, [_Z12block_matmulPKfS0_Pfii_param_3];
	ld.param.u32 	%r31, [_Z12block_matmulPKfS0_Pfii_param_4];
	mov.u32 	%r1, %ntid.x;
	mov.u32 	%r2, %ntid.y;
	mov.u32 	%r3, %ctaid.y;
	mov.u32 	%r4, %ctaid.x;
	mov.u32 	%r5, %tid.y;
	mov.u32 	%r6, %tid.x;
	div.s32 	%r7, %r30, %r1;
	setp.eq.s32 	%p1, %r7, 0;
	mov.f32 	%f71, 0f00000000;
	@%p1 bra 	$L__BB0_14;
	ld.param.u64 	%rd13, [_Z12block_matmulPKfS0_Pfii_param_0];
	mul.lo.s32 	%r33, %r1, %r2;
	shl.b32 	%r34, %r33, 2;
	mov.u32 	%r35, cache;
	add.s32 	%r8, %r35, %r34;
	mad.lo.s32 	%r36, %r3, %r2, %r5;
	mad.lo.s32 	%r9, %r30, %r36, %r6;
	mul.lo.s32 	%r10, %r5, %r1;
	and.b32  	%r11, %r1, 7;
	shl.b32 	%r37, %r6, 2;
	add.s32 	%r38, %r34, %r37;
	add.s32 	%r12, %r35, %r38;
	shl.b32 	%r13, %r1, 2;
	cvta.to.global.u64 	%rd1, %rd13;
	cvta.to.global.u64 	%rd2, %rd4;
	mov.f32 	%f71, 0f00000000;
	mov.b32 	%r92, 0;
$L__BB0_2:
	setp.lt.u32 	%p2, %r1, 8;
	mad.lo.s32 	%r40, %r92, %r1, %r9;
	mul.wide.u32 	%rd6, %r40, 4;
	add.s64 	%rd7, %rd1, %rd6;
	ld.global.f32 	%f18, [%rd7];
	add.s32 	%r41, %r10, %r6;
	shl.b32 	%r42, %r41, 2;
	add.s32 	%r44, %r35, %r42;
	st.shared.f32 	[%r44], %f18;
	mad.lo.s32 	%r45, %r92, %r2, %r5;
	mad.lo.s32 	%r46, %r4, %r1, %r6;
	mad.lo.s32 	%r47, %r45, %r31, %r46;
	mul.wide.u32 	%rd8, %r47, 4;
	add.s64 	%rd9, %rd2, %rd8;
	ld.global.f32 	%f19, [%rd9];
	add.s32 	%r48, %r8, %r42;
	st.shared.f32 	[%r48], %f19;
	bar.sync 	0;
	mov.b32 	%r97, 0;
	@%p2 bra 	$L__BB0_5;
	shl.b32 	%r49, %r10, 2;
	add.s32 	%r51, %r49, %r35;
	add.s32 	%r93, %r51, 16;
	and.b32  	%r52, %r1, -8;
	neg.s32 	%r95, %r52;
	mov.u32 	%r94, %r12;
$L__BB0_4:
	.pragma "nounroll";
	and.b32  	%r97, %r1, 2040;
	ld.shared.f32 	%f20, [%r93+-16];
	ld.shared.f32 	%f21, [%r94];
	fma.rn.f32 	%f22, %f20, %f21, %f71;
	ld.shared.f32 	%f23, [%r93+-12];
	add.s32 	%r53, %r94, %r13;
	ld.shared.f32 	%f24, [%r53];
	fma.rn.f32 	%f25, %f23, %f24, %f22;
	ld.shared.f32 	%f26, [%r93+-8];
	add.s32 	%r54, %r53, %r13;
	ld.shared.f32 	%f27, [%r54];
	fma.rn.f32 	%f28, %f26, %f27, %f25;
	ld.shared.f32 	%f29, [%r93+-4];
	add.s32 	%r55, %r54, %r13;
	ld.shared.f32 	%f30, [%r55];
	fma.rn.f32 	%f31, %f29, %f30, %f28;
	ld.shared.f32 	%f32, [%r93];
	add.s32 	%r56, %r55, %r13;
	ld.shared.f32 	%f33, [%r56];
	fma.rn.f32 	%f34, %f32, %f33, %f31;
	ld.shared.f32 	%f35, [%r93+4];
	add.s32 	%r57, %r56, %r13;
	ld.shared.f32 	%f36, [%r57];
	fma.rn.f32 	%f37, %f35, %f36, %f34;
	ld.shared.f32 	%f38, [%r93+8];
	add.s32 	%r58, %r57, %r13;
	ld.shared.f32 	%f39, [%r58];
	fma.rn.f32 	%f40, %f38, %f39, %f37;
	ld.shared.f32 	%f41, [%r93+12];
	add.s32 	%r59, %r58, %r13;
	ld.shared.f32 	%f42, [%r59];
	fma.rn.f32 	%f71, %f41, %f42, %f40;
	add.s32 	%r95, %r95, 8;
	shl.b32 	%r60, %r1, 5;
	add.s32 	%r94, %r94, %r60;
	add.s32 	%r93, %r93, 32;
	setp.ne.s32 	%p3, %r95, 0;
	@%p3 bra 	$L__BB0_4;
$L__BB0_5:
	setp.eq.s32 	%p4, %r11, 0;
	@%p4 bra 	$L__BB0_13;
	add.s32 	%r61, %r11, -1;
	setp.lt.u32 	%p5, %r61, 3;
	@%p5 bra 	$L__BB0_8;
	add.s32 	%r62, %r97, %r10;
	shl.b32 	%r63, %r62, 2;
	add.s32 	%r65, %r35, %r63;
	ld.shared.f32 	%f44, [%r65];
	mad.lo.s32 	%r66, %r97, %r1, %r6;
	shl.b32 	%r67, %r66, 2;
	add.s32 	%r68, %r8, %r67;
	ld.shared.f32 	%f45, [%r68];
	fma.rn.f32 	%f46, %f44, %f45, %f71;
	ld.shared.f32 	%f47, [%r65+4];
	add.s32 	%r69, %r68, %r13;
	ld.shared.f32 	%f48, [%r69];
	fma.rn.f32 	%f49, %f47, %f48, %f46;
	ld.shared.f32 	%f50, [%r65+8];
	add.s32 	%r70, %r69, %r13;
	ld.shared.f32 	%f51, [%r70];
	fma.rn.f32 	%f52, %f50, %f51, %f49;
	ld.shared.f32 	%f53, [%r65+12];
	add.s32 	%r71, %r70, %r13;
	ld.shared.f32 	%f54, [%r71];
	fma.rn.f32 	%f71, %f53, %f54, %f52;
	add.s32 	%r97, %r97, 4;
$L__BB0_8:
	and.b32  	%r72, %r1, 3;
	setp.eq.s32 	%p6, %r72, 0;
	@%p6 bra 	$L__BB0_13;
	setp.eq.s32 	%p7, %r72, 1;
	@%p7 bra 	$L__BB0_11;
	add.s32 	%r73, %r97, %r10;
	shl.b32 	%r74, %r73, 2;
	add.s32 	%r76, %r35, %r74;
	ld.shared.f32 	%f56, [%r76];
	mad.lo.s32 	%r77, %r97, %r1, %r6;
	shl.b32 	%r78, %r77, 2;
	add.s32 	%r79, %r8, %r78;
	ld.shared.f32 	%f57, [%r79];
	fma.rn.f32 	%f58, %f56, %f57, %f71;
	ld.shared.f32 	%f59, [%r76+4];
	add.s32 	%r80, %r79, %r13;
	ld.shared.f32 	%f60, [%r80];
	fma.rn.f32 	%f71, %f59, %f60, %f58;
	add.s32 	%r97, %r97, 2;
$L__BB0_11:
	and.b32  	%r81, %r1, 1;
	setp.eq.b32 	%p8, %r81, 1;
	not.pred 	%p9, %p8;
	@%p9 bra 	$L__BB0_13;
	add.s32 	%r82, %r97, %r10;
	shl.b32 	%r83, %r82, 2;
	add.s32 	%r85, %r35, %r83;
	ld.shared.f32 	%f61, [%r85];
	mad.lo.s32 	%r86, %r97, %r1, %r6;
	shl.b32 	%r87, %r86, 2;
	add.s32 	%r88, %r8, %r87;
	ld.shared.f32 	%f62, [%r88];
	fma.rn.f32 	%f71, %f61, %f62, %f71;
$L__BB0_13:
	bar.sync 	0;
	add.s32 	%r92, %r92, 1;
	setp.ne.s32 	%p10, %r92, %r7;
	@%p10 bra 	$L__BB0_2;
$L__BB0_14:
	ld.param.u64 	%rd14, [_Z12block_matmulPKfS0_Pfii_param_2];
	cvta.to.global.u64 	%rd10, %rd14;
	mad.lo.s32 	%r89, %r3, %r2, %r5;
	mad.lo.s32 	%r90, %r4, %r1, %r6;
	mad.lo.s32 	%r91, %r31, %r89, %r90;
	mul.wide.u32 	%rd11, %r91, 4;
	add.s64 	%rd12, %rd10, %rd11;
	st.global.f32 	[%rd12], %f71;
	ret;

}
	// .globl	_Z6matmulPKfS0_Pfii
.visible .entry _Z6matmulPKfS0_Pfii(
	.param .u64 .ptr .align 1 _Z6matmulPKfS0_Pfii_param_0,
	.param .u64 .ptr .align 1 _Z6matmulPKfS0_Pfii_param_1,
	.param .u64 .ptr .align 1 _Z6matmulPKfS0_Pfii_param_2,
	.param .u32 _Z6matmulPKfS0_Pfii_param_3,
	.param .u32 _Z6matmulPKfS0_Pfii_param_4
)
{
	.reg .pred 	%p<10>;
	.reg .b32 	%r<43>;
	.reg .b32 	%f<68>;
	.reg .b64 	%rd<40>;

	ld.param.u64 	%rd5, [_Z6matmulPKfS0_Pfii_param_0];
	ld.param.u64 	%rd6, [_Z6matmulPKfS0_Pfii_param_1];
	ld.param.u64 	%rd4, [_Z6matmulPKfS0_Pfii_param_2];
	ld.param.u32 	%r20, [_Z6matmulPKfS0_Pfii_param_3];
	ld.param.u32 	%r21, [_Z6matmulPKfS0_Pfii_param_4];
	cvta.to.global.u64 	%rd1, %rd6;
	cvta.to.global.u64 	%rd2, %rd5;
	mov.u32 	%r22, %ctaid.y;
	mov.u32 	%r23, %ntid.y;
	mov.u32 	%r24, %tid.y;
	mad.lo.s32 	%r1, %r22, %r23, %r24;
	mov.u32 	%r25, %ctaid.x;
	mov.u32 	%r26, %ntid.x;
	mov.u32 	%r27, %tid.x;
	mad.lo.s32 	%r2, %r25, %r26, %r27;
	setp.eq.s32 	%p1, %r20, 0;
	mov.f32 	%f67, 0f00000000;
	@%p1 bra 	$L__BB1_12;
	mul.lo.s32 	%r3, %r20, %r1;
	and.b32  	%r4, %r20, 7;
	setp.lt.u32 	%p2, %r20, 8;
	mov.f32 	%f67, 0f00000000;
	mov.b32 	%r41, 0;
	@%p2 bra 	$L__BB1_4;
	and.b32  	%r41, %r20, -8;
	neg.s32 	%r39, %r41;
	shl.b32 	%r7, %r21, 3;
	add.s64 	%rd3, %rd2, 16;
	mov.f32 	%f67, 0f00000000;
	mul.wide.s32 	%rd11, %r21, 4;
	mov.u32 	%r37, %r3;
	mov.u32 	%r38, %r2;
$L__BB1_3:
	.pragma "nounroll";
	mul.wide.s32 	%rd7, %r37, 4;
	add.s64 	%rd8, %rd3, %rd7;
	ld.global.f32 	%f17, [%rd8+-16];
	mul.wide.s32 	%rd9, %r38, 4;
	add.s64 	%rd10, %rd1, %rd9;
	ld.global.f32 	%f18, [%rd10];
	fma.rn.f32 	%f19, %f17, %f18, %f67;
	ld.global.f32 	%f20, [%rd8+-12];
	add.s64 	%rd12, %rd10, %rd11;
	ld.global.f32 	%f21, [%rd12];
	fma.rn.f32 	%f22, %f20, %f21, %f19;
	ld.global.f32 	%f23, [%rd8+-8];
	add.s64 	%rd13, %rd12, %rd11;
	ld.global.f32 	%f24, [%rd13];
	fma.rn.f32 	%f25, %f23, %f24, %f22;
	ld.global.f32 	%f26, [%rd8+-4];
	add.s64 	%rd14, %rd13, %rd11;
	ld.global.f32 	%f27, [%rd14];
	fma.rn.f32 	%f28, %f26, %f27, %f25;
	ld.global.f32 	%f29, [%rd8];
	add.s64 	%rd15, %rd14, %rd11;
	ld.global.f32 	%f30, [%rd15];
	fma.rn.f32 	%f31, %f29, %f30, %f28;
	ld.global.f32 	%f32, [%rd8+4];
	add.s64 	%rd16, %rd15, %rd11;
	ld.global.f32 	%f33, [%rd16];
	fma.rn.f32 	%f34, %f32, %f33, %f31;
	ld.global.f32 	%f35, [%rd8+8];
	add.s64 	%rd17, %rd16, %rd11;
	ld.global.f32 	%f36, [%rd17];
	fma.rn.f32 	%f37, %f35, %f36, %f34;
	ld.global.f32 	%f38, [%rd8+12];
	add.s64 	%rd18, %rd17, %rd11;
	ld.global.f32 	%f39, [%rd18];
	fma.rn.f32 	%f67, %f38, %f39, %f37;
	add.s32 	%r39, %r39, 8;
	add.s32 	%r38, %r38, %r7;
	add.s32 	%r37, %r37, 8;
	setp.ne.s32 	%p3, %r39, 0;
	@%p3 bra 	$L__BB1_3;
$L__BB1_4:
	setp.eq.s32 	%p4, %r4, 0;
	@%p4 bra 	$L__BB1_12;
	and.b32  	%r15, %r20, 3;
	setp.lt.u32 	%p5, %r4, 4;
	@%p5 bra 	$L__BB1_7;
	add.s32 	%r29, %r41, %r3;
	mul.wide.s32 	%rd19, %r29, 4;
	add.s64 	%rd20, %rd2, %rd19;
	ld.global.f32 	%f41, [%rd20];
	mad.lo.s32 	%r30, %r41, %r21, %r2;
	mul.wide.s32 	%rd21, %r30, 4;
	add.s64 	%rd22, %rd1, %rd21;
	ld.global.f32 	%f42, [%rd22];
	fma.rn.f32 	%f43, %f41, %f42, %f67;
	ld.global.f32 	%f44, [%rd20+4];
	mul.wide.s32 	%rd23, %r21, 4;
	add.s64 	%rd24, %rd22, %rd23;
	ld.global.f32 	%f45, [%rd24];
	fma.rn.f32 	%f46, %f44, %f45, %f43;
	ld.global.f32 	%f47, [%rd20+8];
	add.s64 	%rd25, %rd24, %rd23;
	ld.global.f32 	%f48, [%rd25];
	fma.rn.f32 	%f49, %f47, %f48, %f46;
	ld.global.f32 	%f50, [%rd20+12];
	add.s64 	%rd26, %rd25, %rd23;
	ld.global.f32 	%f51, [%rd26];
	fma.rn.f32 	%f67, %f50, %f51, %f49;
	add.s32 	%r41, %r41, 4;
$L__BB1_7:
	setp.eq.s32 	%p6, %r15, 0;
	@%p6 bra 	$L__BB1_12;
	setp.eq.s32 	%p7, %r15, 1;
	@%p7 bra 	$L__BB1_10;
	add.s32 	%r31, %r41, %r3;
	mul.wide.s32 	%rd27, %r31, 4;
	add.s64 	%rd28, %rd2, %rd27;
	ld.global.f32 	%f53, [%rd28];
	mad.lo.s32 	%r32, %r41, %r21, %r2;
	mul.wide.s32 	%rd29, %r32, 4;
	add.s64 	%rd30, %rd1, %rd29;
	ld.global.f32 	%f54, [%rd30];
	fma.rn.f32 	%f55, %f53, %f54, %f67;
	ld.global.f32 	%f56, [%rd28+4];
	mul.wide.s32 	%rd31, %r21, 4;
	add.s64 	%rd32, %rd30, %rd31;
	ld.global.f32 	%f57, [%rd32];
	fma.rn.f32 	%f67, %f56, %f57, %f55;
	add.s32 	%r41, %r41, 2;
$L__BB1_10:
	and.b32  	%r33, %r20, 1;
	setp.eq.b32 	%p8, %r33, 1;
	not.pred 	%p9, %p8;
	@%p9 bra 	$L__BB1_12;
	add.s32 	%r34, %r41, %r3;
	mul.wide.s32 	%rd33, %r34, 4;
	add.s64 	%rd34, %rd2, %rd33;
	ld.global.f32 	%f58, [%rd34];
	mad.lo.s32 	%r35, %r41, %r21, %r2;
	mul.wide.s32 	%rd35, %r35, 4;
	add.s64 	%rd36, %rd1, %rd35;
	ld.global.f32 	%f59, [%rd36];
	fma.rn.f32 	%f67, %f58, %f59, %f67;
$L__BB1_12:
	cvta.to.global.u64 	%rd37, %rd4;
	mad.lo.s32 	%r36, %r21, %r1, %r2;
	mul.wide.s32 	%rd38, %r36, 4;
	add.s64 	%rd39, %rd37, %rd38;
	st.global.f32 	[%rd39], %f67;
	ret;

}
	// .globl	_Z11init_matrixPf
.visible .entry _Z11init_matrixPf(
	.param .u64 .ptr .align 1 _Z11init_matrixPf_param_0
)
{
	.reg .b32 	%r<13>;
	.reg .b32 	%f<4>;
	.reg .b64 	%rd<5>;

	ld.param.u64 	%rd1, [_Z11init_matrixPf_param_0];
	cvta.to.global.u64 	%rd2, %rd1;
	mov.u32 	%r1, %tid.x;
	mov.u32 	%r2, %ntid.x;
	mov.u32 	%r3, %ctaid.x;
	mov.u32 	%r4, %tid.y;
	mov.u32 	%r5, %ntid.y;
	mov.u32 	%r6, %ctaid.y;
	mad.lo.s32 	%r7, %r5, %r6, %r4;
	mov.u32 	%r8, %nctaid.x;
	mad.lo.s32 	%r9, %r7, %r8, %r3;
	mad.lo.s32 	%r10, %r9, %r2, %r1;
	mov.u32 	%r11, %nctaid.y;
	mul.lo.s32 	%r12, %r8, %r11;
	cvt.rn.f32.u32 	%f1, %r12;
	cvt.rn.f32.s32 	%f2, %r10;
	div.rn.f32 	%f3, %f2, %f1;
	mul.wide.s32 	%rd3, %r10, 4;
	add.s64 	%rd4, %rd2, %rd3;
	st.global.f32 	[%rd4], %f3;
	ret;

}


// ===== COMPILED SASS (sm_100) =====

	.target	sm_100

	.elftype	@"ET_EXEC"


//--------------------- .note.nv.tkinfo           --------------------------
	.section	.note.nv.tkinfo,"",@"SHT_NOTE"
	.sectionflags	@"SHF_NOTE_NV_TKINFO"
	.tkinfo
        /*0018*/ 	.word	0x00000002
        /*0030*/ 	.string	""
        /*0030*/ 	.string	"ptxas"
        /*0030*/ 	.string	"Cuda compilation tools, release 13.0, V13.0.88"
        /*0030*/ 	.string	"Build cuda_13.0.r13.0/compiler.36424714_0"
        /*0030*/ 	.string	"-arch sm_100 -m 64 "



//--------------------- .note.nv.cuinfo           --------------------------
	.section	.note.nv.cuinfo,"",@"SHT_NOTE"
	.sectionflags	@"SHF_NOTE_NV_CUINFO"
        /*0018*/ 	.short	0x0002
        /*001a*/ 	.short	0x0064
        /*001c*/ 	.short	0x0082
	.zero		2


//--------------------- .nv.info                  --------------------------
	.section	.nv.info,"",@"SHT_CUDA_INFO"
	.align	4


	//----- nvinfo : EIATTR_REGCOUNT
	.align		4
        /*0000*/ 	.byte	0x04, 0x2f
        /*0002*/ 	.short	(.L_1 - .L_0)
	.align		4
.L_0:
        /*0004*/ 	.word	index@(_Z12block_matmulPKfS0_Pfii)
        /*0008*/ 	.word	0x00000020


	//----- nvinfo : EIATTR_FRAME_SIZE
	.align		4
.L_1:
        /*000c*/ 	.byte	0x04, 0x11
        /*000e*/ 	.short	(.L_3 - .L_2)
	.align		4
.L_2:
        /*0010*/ 	.word	index@(_Z12block_matmulPKfS0_Pfii)
        /*0014*/ 	.word	0x00000000


	//----- nvinfo : EIATTR_REGCOUNT
	.align		4
.L_3:
        /*0018*/ 	.byte	0x04, 0x2f
        /*001a*/ 	.short	(.L_5 - .L_4)
	.align		4
.L_4:
        /*001c*/ 	.word	index@(_Z6matmulPKfS0_Pfii)
        /*0020*/ 	.word	0x00000020


	//----- nvinfo : EIATTR_FRAME_SIZE
	.align		4
.L_5:
        /*0024*/ 	.byte	0x04, 0x11
        /*0026*/ 	.short	(.L_7 - .L_6)
	.align		4
.L_6:
        /*0028*/ 	.word	index@(_Z6matmulPKfS0_Pfii)
        /*002c*/ 	.word	0x00000000


	//----- nvinfo : EIATTR_REGCOUNT
	.align		4
.L_7:
        /*0030*/ 	.byte	0x04, 0x2f
        /*0032*/ 	.short	(.L_9 - .L_8)
	.align		4
.L_8:
        /*0034*/ 	.word	index@(_Z11init_matrixPf)
        /*0038*/ 	.word	0x00000010


	//----- nvinfo : EIATTR_FRAME_SIZE
	.align		4
.L_9:
        /*003c*/ 	.byte	0x04, 0x11
        /*003e*/ 	.short	(.L_11 - .L_10)
	.align		4
.L_10:
        /*0040*/ 	.word	index@($__internal_0_$__cuda_sm3x_div_rn_noftz_f32_slowpath)
        /*0044*/ 	.word	0x00000000


	//----- nvinfo : EIATTR_FRAME_SIZE
	.align		4
.L_11:
        /*0048*/ 	.byte	0x04, 0x11
        /*004a*/ 	.short	(.L_13 - .L_12)
	.align		4
.L_12:
        /*004c*/ 	.word	index@(_Z11init_matrixPf)
        /*0050*/ 	.word	0x00000000


	//----- nvinfo : EIATTR_MIN_STACK_SIZE
	.align		4
.L_13:
        /*0054*/ 	.byte	0x04, 0x12
        /*0056*/ 	.short	(.L_15 - .L_14)
	.align		4
.L_14:
        /*0058*/ 	.word	index@(_Z11init_matrixPf)
        /*005c*/ 	.word	0x00000000


	//----- nvinfo : EIATTR_MIN_STACK_SIZE
	.align		4
.L_15:
        /*0060*/ 	.byte	0x04, 0x12
        /*0062*/ 	.short	(.L_17 - .L_16)
	.align		4
.L_16:
        /*0064*/ 	.word	index@(_Z6matmulPKfS0_Pfii)
        /*0068*/ 	.word	0x00000000


	//----- nvinfo : EIATTR_MIN_STACK_SIZE
	.align		4
.L_17:
        /*006c*/ 	.byte	0x04, 0x12
        /*006e*/ 	.short	(.L_19 - .L_18)
	.align		4
.L_18:
        /*0070*/ 	.word	index@(_Z12block_matmulPKfS0_Pfii)
        /*0074*/ 	.word	0x00000000
.L_19:


//--------------------- .nv.compat                --------------------------
	.section	.nv.compat,"",@"SHT_CUDA_COMPAT_INFO"
	.align	4
        /*0000*/ 	.byte	0x02, 0x09, 0x00, 0x00, 0x02, 0x02, 0x01, 0x00, 0x02, 0x05, 0x05, 0x00, 0x03, 0x07, 0x01, 0x01
        /*0010*/ 	.byte	0x02, 0x03, 0x00, 0x00, 0x02, 0x06, 0x01, 0x00, 0x04, 0x0b, 0x08, 0x00, 0x01, 0x00, 0x00, 0x00
        /*0020*/ 	.byte	0x00, 0x00, 0x00, 0x00


//--------------------- .nv.info._Z11init_matrixPf --------------------------
	.section	.nv.info._Z11init_matrixPf,"",@"SHT_CUDA_INFO"
	.sectionflags	@""
	.align	4


	//----- nvinfo : EIATTR_CUDA_API_VERSION
	.align		4
        /*0000*/ 	.byte	0x04, 0x37
        /*0002*/ 	.short	(.L_21 - .L_20)
.L_20:
        /*0004*/ 	.word	0x00000082


	//----- nvinfo : EIATTR_KPARAM_INFO
	.align		4
.L_21:
        /*0008*/ 	.byte	0x04, 0x17
        /*000a*/ 	.short	(.L_23 - .L_22)
.L_22:
        /*000c*/ 	.word	0x00000000
        /*0010*/ 	.short	0x0000
        /*0012*/ 	.short	0x0000
        /*0014*/ 	.byte	0x00, 0xf5, 0x21, 0x00


	//----- nvinfo : EIATTR_SPARSE_MMA_MASK
	.align		4
.L_23:
        /*0018*/ 	.byte	0x03, 0x50
        /*001a*/ 	.short	0x0000


	//----- nvinfo : EIATTR_MAXREG_COUNT
	.align		4
        /*001c*/ 	.byte	0x03, 0x1b
        /*001e*/ 	.short	0x00ff


	//----- nvinfo : EIATTR_MERCURY_ISA_VERSION
	.align		4
        /*0020*/ 	.byte	0x03, 0x5f
        /*0022*/ 	.short	0x0101


	//----- nvinfo : EIATTR_VRC_CTA_INIT_COUNT
	.align		4
        /*0024*/ 	.byte	0x02, 0x4a
	.zero		1
	.zero		1


	//----- nvinfo : EIATTR_EXIT_INSTR_OFFSETS
	.align		4
        /*0028*/ 	.byte	0x04, 0x1c
        /*002a*/ 	.short	(.L_25 - .L_24)


	//   ....[0]....
.L_24:
        /*002c*/ 	.word	0x00000200


	//----- nvinfo : EIATTR_CRS_STACK_SIZE
	.align		4
.L_25:
        /*0030*/ 	.byte	0x04, 0x1e
        /*0032*/ 	.short	(.L_27 - .L_26)
.L_26:
        /*0034*/ 	.word	0x00000000


	//----- nvinfo : EIATTR_CBANK_PARAM_SIZE
	.align		4
.L_27:
        /*0038*/ 	.byte	0x03, 0x19
        /*003a*/ 	.short	0x0008


	//----- nvinfo : EIATTR_PARAM_CBANK
	.align		4
        /*003c*/ 	.byte	0x04, 0x0a
        /*003e*/ 	.short	(.L_29 - .L_28)
	.align		4
.L_28:
        /*0040*/ 	.word	index@(.nv.constant0._Z11init_matrixPf)
        /*0044*/ 	.short	0x0380
        /*0046*/ 	.short	0x0008


	//----- nvinfo : EIATTR_SW_WAR
	.align		4
.L_29:
        /*0048*/ 	.byte	0x04, 0x36
        /*004a*/ 	.short	(.L_31 - .L_30)
.L_30:
        /*004c*/ 	.word	0x00000008
.L_31:


//--------------------- .nv.info._Z6matmulPKfS0_Pfii --------------------------
	.section	.nv.info._Z6matmulPKfS0_Pfii,"",@"SHT_CUDA_INFO"
	.sectionflags	@""
	.align	4


	//----- nvinfo : EIATTR_CUDA_API_VERSION
	.align		4
        /*0000*/ 	.byte	0x04, 0x37
        /*0002*/ 	.short	(.L_33 - .L_32)
.L_32:
        /*0004*/ 	.word	0x00000082


	//----- nvinfo : EIATTR_KPARAM_INFO
	.align		4
.L_33:
        /*0008*/ 	.byte	0x04, 0x17
        /*000a*/ 	.short	(.L_35 - .L_34)
.L_34:
        /*000c*/ 	.word	0x00000000
        /*0010*/ 	.short	0x0004
        /*0012*/ 	.short	0x001c
        /*0014*/ 	.byte	0x00, 0xf0, 0x11, 0x00


	//----- nvinfo : EIATTR_KPARAM_INFO
	.align		4
.L_35:
        /*0018*/ 	.byte	0x04, 0x17
        /*001a*/ 	.short	(.L_37 - .L_36)
.L_36:
        /*001c*/ 	.word	0x00000000
        /*0020*/ 	.short	0x0003
        /*0022*/ 	.short	0x0018
        /*0024*/ 	.byte	0x00, 0xf0, 0x11, 0x00


	//----- nvinfo : EIATTR_KPARAM_INFO
	.align		4
.L_37:
        /*0028*/ 	.byte	0x04, 0x17
        /*002a*/ 	.short	(.L_39 - .L_38)
.L_38:
        /*002c*/ 	.word	0x00000000
        /*0030*/ 	.short	0x0002
        /*0032*/ 	.short	0x0010
        /*0034*/ 	.byte	0x00, 0xf5, 0x21, 0x00


	//----- nvinfo : EIATTR_KPARAM_INFO
	.align		4
.L_39:
        /*0038*/ 	.byte	0x04, 0x17
        /*003a*/ 	.short	(.L_41 - .L_40)
.L_40:
        /*003c*/ 	.word	0x00000000
        /*0040*/ 	.short	0x0001
        /*0042*/ 	.short	0x0008
        /*0044*/ 	.byte	0x00, 0xf5, 0x21, 0x00


	//----- nvinfo : EIATTR_KPARAM_INFO
	.align		4
.L_41:
        /*0048*/ 	.byte	0x04, 0x17
        /*004a*/ 	.short	(.L_43 - .L_42)
.L_42:
        /*004c*/ 	.word	0x00000000
        /*0050*/ 	.short	0x0000
        /*0052*/ 	.short	0x0000
        /*0054*/ 	.byte	0x00, 0xf5, 0x21, 0x00


	//----- nvinfo : EIATTR_SPARSE_MMA_MASK
	.align		4
.L_43:
        /*0058*/ 	.byte	0x03, 0x50
        /*005a*/ 	.short	0x0000


	//----- nvinfo : EIATTR_MAXREG_COUNT
	.align		4
        /*005c*/ 	.byte	0x03, 0x1b
        /*005e*/ 	.short	0x00ff


	//----- nvinfo : EIATTR_MERCURY_ISA_VERSION
	.align		4
        /*0060*/ 	.byte	0x03, 0x5f
        /*0062*/ 	.short	0x0101


	//----- nvinfo : EIATTR_VRC_CTA_INIT_COUNT
	.align		4
        /*0064*/ 	.byte	0x02, 0x4a
	.zero		1
	.zero		1


	//----- nvinfo : EIATTR_EXIT_INSTR_OFFSETS
	.align		4
        /*0068*/ 	.byte	0x04, 0x1c
        /*006a*/ 	.short	(.L_45 - .L_44)


	//   ....[0]....
.L_44:
        /*006c*/ 	.word	0x00000850


	//----- nvinfo : EIATTR_CBANK_PARAM_SIZE
	.align		4
.L_45:
        /*0070*/ 	.byte	0x03, 0x19
        /*0072*/ 	.short	0x0020


	//----- nvinfo : EIATTR_PARAM_CBANK
	.align		4
        /*0074*/ 	.byte	0x04, 0x0a
        /*0076*/ 	.short	(.L_47 - .L_46)
	.align		4
.L_46:
        /*0078*/ 	.word	index@(.nv.constant0._Z6matmulPKfS0_Pfii)
        /*007c*/ 	.short	0x0380
        /*007e*/ 	.short	0x0020


	//----- nvinfo : EIATTR_SW_WAR
	.align		4
.L_47:
        /*0080*/ 	.byte	0x04, 0x36
        /*0082*/ 	.short	(.L_49 - .L_48)
.L_48:
        /*0084*/ 	.word	0x00000008
.L_49:


//--------------------- .nv.info._Z12block_matmulPKfS0_Pfii --------------------------
	.section	.nv.info._Z12block_matmulPKfS0_Pfii,"",@"SHT_CUDA_INFO"
	.sectionflags	@""
	.align	4


	//----- nvinfo : EIATTR_CUDA_API_VERSION
	.align		4
        /*0000*/ 	.byte	0x04, 0x37
        /*0002*/ 	.short	(.L_51 - .L_50)
.L_50:
        /*0004*/ 	.word	0x00000082


	//----- nvinfo : EIATTR_KPARAM_INFO
	.align		4
.L_51:
        /*0008*/ 	.byte	0x04, 0x17
        /*000a*/ 	.short	(.L_53 - .L_52)
.L_52:
        /*000c*/ 	.word	0x00000000
        /*0010*/ 	.short	0x0004
        /*0012*/ 	.short	0x001c
        /*0014*/ 	.byte	0x00, 0xf0, 0x11, 0x00


	//----- nvinfo : EIATTR_KPARAM_INFO
	.align		4
.L_53:
        /*0018*/ 	.byte	0x04, 0x17
        /*001a*/ 	.short	(.L_55 - .L_54)
.L_54:
        /*001c*/ 	.word	0x00000000
        /*0020*/ 	.short	0x0003
        /*0022*/ 	.short	0x0018
        /*0024*/ 	.byte	0x00, 0xf0, 0x11, 0x00


	//----- nvinfo : EIATTR_KPARAM_INFO
	.align		4
.L_55:
        /*0028*/ 	.byte	0x04, 0x17
        /*002a*/ 	.short	(.L_57 - .L_56)
.L_56:
        /*002c*/ 	.word	0x00000000
        /*0030*/ 	.short	0x0002
        /*0032*/ 	.short	0x0010
        /*0034*/ 	.byte	0x00, 0xf5, 0x21, 0x00


	//----- nvinfo : EIATTR_KPARAM_INFO
	.align		4
.L_57:
        /*0038*/ 	.byte	0x04, 0x17
        /*003a*/ 	.short	(.L_59 - .L_58)
.L_58:
        /*003c*/ 	.word	0x00000000
        /*0040*/ 	.short	0x0001
        /*0042*/ 	.short	0x0008
        /*0044*/ 	.byte	0x00, 0xf5, 0x21, 0x00


	//----- nvinfo : EIATTR_KPARAM_INFO
	.align		4
.L_59:
        /*0048*/ 	.byte	0x04, 0x17
        /*004a*/ 	.short	(.L_61 - .L_60)
.L_60:
        /*004c*/ 	.word	0x00000000
        /*0050*/ 	.short	0x0000
        /*0052*/ 	.short	0x0000
        /*0054*/ 	.byte	0x00, 0xf5, 0x21, 0x00


	//----- nvinfo : EIATTR_SPARSE_MMA_MASK
	.align		4
.L_61:
        /*0058*/ 	.byte	0x03, 0x50
        /*005a*/ 	.short	0x0000


	//----- nvinfo : EIATTR_MAXREG_COUNT
	.align		4
        /*005c*/ 	.byte	0x03, 0x1b
        /*005e*/ 	.short	0x00ff


	//----- nvinfo : EIATTR_NUM_BARRIERS
	.align		4
        /*0060*/ 	.byte	0x02, 0x4c
        /*0062*/ 	.byte	0x01
	.zero		1


	//----- nvinfo : EIATTR_MERCURY_ISA_VERSION
	.align		4
        /*0064*/ 	.byte	0x03, 0x5f
        /*0066*/ 	.short	0x0101


	//----- nvinfo : EIATTR_VRC_CTA_INIT_COUNT
	.align		4
        /*0068*/ 	.byte	0x02, 0x4a
	.zero		1
	.zero		1


	//----- nvinfo : EIATTR_EXIT_INSTR_OFFSETS
	.align		4
        /*006c*/ 	.byte	0x04, 0x1c
        /*006e*/ 	.short	(.L_63 - .L_62)


	//   ....[0]....
.L_62:
        /*0070*/ 	.word	0x00000b00


	//----- nvinfo : EIATTR_CBANK_PARAM_SIZE
	.align		4
.L_63:
        /*0074*/ 	.byte	0x03, 0x19
        /*0076*/ 	.short	0x0020


	//----- nvinfo : EIATTR_PARAM_CBANK
	.align		4
        /*0078*/ 	.byte	0x04, 0x0a
        /*007a*/ 	.short	(.L_65 - .L_64)
	.align		4
.L_64:
        /*007c*/ 	.word	index@(.nv.constant0._Z12block_matmulPKfS0_Pfii)
        /*0080*/ 	.short	0x0380
        /*0082*/ 	.short	0x0020


	//----- nvinfo : EIATTR_SW_WAR
	.align		4
.L_65:
        /*0084*/ 	.byte	0x04, 0x36
        /*0086*/ 	.short	(.L_67 - .L_66)
.L_66:
        /*0088*/ 	.word	0x00000008
.L_67:


//--------------------- .nv.callgraph             --------------------------
	.section	.nv.callgraph,"",@"SHT_CUDA_CALLGRAPH"
	.align	4
	.sectionentsize	8
	.align		4
        /*0000*/ 	.word	0x00000000
	.align		4
        /*0004*/ 	.word	0xffffffff
	.align		4
        /*0008*/ 	.word	0x00000000
	.align		4
        /*000c*/ 	.word	0xfffffffe
	.align		4
        /*0010*/ 	.word	0x00000000
	.align		4
        /*0014*/ 	.word	0xfffffffd
	.align		4
        /*0018*/ 	.word	0x00000000
	.align		4
        /*001c*/ 	.word	0xfffffffc


//--------------------- .text._Z11init_matrixPf   --------------------------
	.section	.text._Z11init_matrixPf,"ax",@progbits
	.align	128
        .global         _Z11init_matrixPf
        .type           _Z11init_matrixPf,@function
        .size           _Z11init_matrixPf,(.L_x_27 - _Z11init_matrixPf)
        .other          _Z11init_matrixPf,@"STO_CUDA_ENTRY STV_DEFAULT"
_Z11init_matrixPf:
.text._Z11init_matrixPf:
[----:B------:R-:W-:Y:S01]  /*0000*/  LDC R1, c[0x0][0x37c] ;  /* 0x0000df00ff017b82 */ /* 0x000fe20000000800 */
[----:B------:R-:W0:Y:S01]  /*0010*/  LDCU UR4, c[0x0][0x360] ;  /* 0x00006c00ff0477ac */ /* 0x000e220008000800 */
[----:B------:R-:W1:Y:S06]  /*0020*/  S2R R2, SR_TID.Y ;  /* 0x0000000000027919 */ /* 0x000e6c0000002200 */
[----:B------:R-:W2:Y:S01]  /*0030*/  S2UR UR5, SR_CTAID.X ;  /* 0x00000000000579c3 */ /* 0x000ea20000002500 */
[----:B------:R-:W-:Y:S01]  /*0040*/  BSSY.RECONVERGENT B0, `(.L_x_0) ;  /* 0x0000018000007945 */ /* 0x000fe20003800200 */
[----:B------:R-:W1:Y:S01]  /*0050*/  LDCU UR6, c[0x0][0x364] ;  /* 0x00006c80ff0677ac */ /* 0x000e620008000800 */
[----:B------:R-:W1:Y:S01]  /*0060*/  S2R R7, SR_CTAID.Y ;  /* 0x0000000000077919 */ /* 0x000e620000002600 */
[----:B------:R-:W0:Y:S04]  /*0070*/  S2R R5, SR_TID.X ;  /* 0x0000000000057919 */ /* 0x000e280000002100 */
[----:B------:R-:W3:Y:S01]  /*0080*/  LDC R9, c[0x0][0x370] ;  /* 0x0000dc00ff097b82 */ /* 0x000ee20000000800 */
[----:B------:R-:W3:Y:S02]  /*0090*/  LDCU UR7, c[0x0][0x374] ;  /* 0x00006e80ff0777ac */ /* 0x000ee40008000800 */
[----:B---3--:R-:W-:-:S05]  /*00a0*/  IMAD R0, R9, UR7, RZ ;  /* 0x0000000709007c24 */ /* 0x008fca000f8e02ff */
[----:B------:R-:W-:Y:S01]  /*00b0*/  I2FP.F32.U32 R3, R0 ;  /* 0x0000000000037245 */ /* 0x000fe20000201000 */
[----:B-1----:R-:W-:-:S03]  /*00c0*/  IMAD R0, R7, UR6, R2 ;  /* 0x0000000607007c24 */ /* 0x002fc6000f8e0202 */
[----:B------:R-:W1:Y:S01]  /*00d0*/  MUFU.RCP R4, R3 ;  /* 0x0000000300047308 */ /* 0x000e620000001000 */
[----:B--2---:R-:W-:-:S04]  /*00e0*/  IMAD R0, R0, R9, UR5 ;  /* 0x0000000500007e24 */ /* 0x004fc8000f8e0209 */
[----:B0-----:R-:W-:Y:S01]  /*00f0*/  IMAD R2, R0, UR4, R5 ;  /* 0x0000000400027c24 */ /* 0x001fe2000f8e0205 */
[----:B------:R-:W0:Y:S04]  /*0100*/  LDCU.64 UR4, c[0x0][0x358] ;  /* 0x00006b00ff0477ac */ /* 0x000e280008000a00 */
[----:B------:R-:W-:-:S04]  /*0110*/  I2FP.F32.S32 R0, R2 ;  /* 0x0000000200007245 */ /* 0x000fc80000201400 */
[----:B------:R-:W2:Y:S01]  /*0120*/  FCHK P0, R0, R3 ;  /* 0x0000000300007302 */ /* 0x000ea20000000000 */
[----:B-1----:R-:W-:-:S04]  /*0130*/  FFMA R5, -R3, R4, 1 ;  /* 0x3f80000003057423 */ /* 0x002fc80000000104 */
[----:B------:R-:W-:-:S04]  /*0140*/  FFMA R5, R4, R5, R4 ;  /* 0x0000000504057223 */ /* 0x000fc80000000004 */
[----:B------:R-:W-:-:S04]  /*0150*/  FFMA R4, R0, R5, RZ ;  /* 0x0000000500047223 */ /* 0x000fc800000000ff */
[----:B------:R-:W-:-:S04]  /*0160*/  FFMA R6, -R3, R4, R0 ;  /* 0x0000000403067223 */ /* 0x000fc80000000100 */
[----:B------:R-:W-:Y:S01]  /*0170*/  FFMA R7, R5, R6, R4 ;  /* 0x0000000605077223 */ /* 0x000fe20000000004 */
[----:B0-2---:R-:W-:Y:S06]  /*0180*/  @!P0 BRA `(.L_x_1) ;  /* 0x00000000000c8947 */ /* 0x005fec0003800000 */
[----:B------:R-:W-:-:S07]  /*0190*/  MOV R4, 0x1b0 ;  /* 0x000001b000047802 */ /* 0x000fce0000000f00 */
[----:B------:R-:W-:Y:S05]  /*01a0*/  CALL.REL.NOINC `($__internal_0_$__cuda_sm3x_div_rn_noftz_f32_slowpath) ;  /* 0x0000000000187944 */ /* 0x000fea0003c00000 */
[----:B------:R-:W-:-:S07]  /*01b0*/  IMAD.MOV.U32 R7, RZ, RZ, R0 ;  /* 0x000000ffff077224 */ /* 0x000fce00078e0000 */
.L_x_1:
[----:B------:R-:W-:Y:S05]  /*01c0*/  BSYNC.RECONVERGENT B0 ;  /* 0x0000000000007941 */ /* 0x000fea0003800200 */
.L_x_0:
[----:B------:R-:W0:Y:S02]  /*01d0*/  LDC.64 R4, c[0x0][0x380] ;  /* 0x0000e000ff047b82 */ /* 0x000e240000000a00 */
[----:B0-----:R-:W-:-:S05]  /*01e0*/  IMAD.WIDE R2, R2, 0x4, R4 ;  /* 0x0000000402027825 */ /* 0x001fca00078e0204 */
[----:B------:R-:W-:Y:S01]  /*01f0*/  STG.E desc[UR4][R2.64], R7 ;  /* 0x0000000702007986 */ /* 0x000fe2000c101904 */
[----:B------:R-:W-:Y:S05]  /*0200*/  EXIT ;  /* 0x000000000000794d */ /* 0x000fea0003800000 */
        .weak           $__internal_0_$__cuda_sm3x_div_rn_noftz_f32_slowpath
        .type           $__internal_0_$__cuda_sm3x_div_rn_noftz_f32_slowpath,@function
        .size           $__internal_0_$__cuda_sm3x_div_rn_noftz_f32_slowpath,(.L_x_27 - $__internal_0_$__cuda_sm3x_div_rn_noftz_f32_slowpath)
$__internal_0_$__cuda_sm3x_div_rn_noftz_f32_slowpath:
[--C-:B------:R-:W-:Y:S01]  /*0210*/  SHF.R.U32.HI R6, RZ, 0x17, R3.reuse ;  /* 0x00000017ff067819 */ /* 0x100fe20000011603 */
[----:B------:R-:W-:Y:S01]  /*0220*/  BSSY.RECONVERGENT B1, `(.L_x_2) ;  /* 0x0000064000017945 */ /* 0x000fe20003800200 */
[--C-:B------:R-:W-:Y:S01]  /*0230*/  SHF.R.U32.HI R5, RZ, 0x17, R0.reuse ;  /* 0x00000017ff057819 */ /* 0x100fe20000011600 */
[----:B------:R-:W-:Y:S01]  /*0240*/  IMAD.MOV.U32 R7, RZ, RZ, R0 ;  /* 0x000000ffff077224 */ /* 0x000fe200078e0000 */
[----:B------:R-:W-:Y:S01]  /*0250*/  LOP3.LUT R6, R6, 0xff, RZ, 0xc0, !PT ;  /* 0x000000ff06067812 */ /* 0x000fe200078ec0ff */
[----:B------:R-:W-:Y:S01]  /*0260*/  IMAD.MOV.U32 R8, RZ, RZ, R3 ;  /* 0x000000ffff087224 */ /* 0x000fe200078e0003 */
[----:B------:R-:W-:-:S03]  /*0270*/  LOP3.LUT R5, R5, 0xff, RZ, 0xc0, !PT ;  /* 0x000000ff05057812 */ /* 0x000fc600078ec0ff */
[----:B------:R-:W-:Y:S02]  /*0280*/  VIADD R11, R6, 0xffffffff ;  /* 0xffffffff060b7836 */ /* 0x000fe40000000000 */
[----:B------:R-:W-:-:S03]  /*0290*/  VIADD R10, R5, 0xffffffff ;  /* 0xffffffff050a7836 */ /* 0x000fc60000000000 */
[----:B------:R-:W-:-:S04]  /*02a0*/  ISETP.GT.U32.AND P0, PT, R11, 0xfd, PT ;  /* 0x000000fd0b00780c */ /* 0x000fc80003f04070 */
[----:B------:R-:W-:-:S13]  /*02b0*/  ISETP.GT.U32.OR P0, PT, R10, 0xfd, P0 ;  /* 0x000000fd0a00780c */ /* 0x000fda0000704470 */
[----:B------:R-:W-:Y:S01]  /*02c0*/  @!P0 IMAD.MOV.U32 R9, RZ, RZ, RZ ;  /* 0x000000ffff098224 */ /* 0x000fe200078e00ff */
[----:B------:R-:W-:Y:S06]  /*02d0*/  @!P0 BRA `(.L_x_3) ;  /* 0x00000000005c8947 */ /* 0x000fec0003800000 */
[----:B------:R-:W-:Y:S02]  /*02e0*/  FSETP.GTU.FTZ.AND P0, PT, |R0|, +INF , PT ;  /* 0x7f8000000000780b */ /* 0x000fe40003f1c200 */
[----:B------:R-:W-:-:S04]  /*02f0*/  FSETP.GTU.FTZ.AND P1, PT, |R3|, +INF , PT ;  /* 0x7f8000000300780b */ /* 0x000fc80003f3c200 */
[----:B------:R-:W-:-:S13]  /*0300*/  PLOP3.LUT P0, PT, P0, P1, PT, 0xf8, 0x8f ;  /* 0x00000000008f781c */ /* 0x000fda0000703f70 */
[----:B------:R-:W-:Y:S05]  /*0310*/  @P0 BRA `(.L_x_4) ;  /* 0x00000004004c0947 */ /* 0x000fea0003800000 */
[----:B------:R-:W-:-:S13]  /*0320*/  LOP3.LUT P0, RZ, R8, 0x7fffffff, R7, 0xc8, !PT ;  /* 0x7fffffff08ff7812 */ /* 0x000fda000780c807 */
[----:B------:R-:W-:Y:S05]  /*0330*/  @!P0 BRA `(.L_x_5) ;  /* 0x00000004003c8947 */ /* 0x000fea0003800000 */
[C---:B------:R-:W-:Y:S02]  /*0340*/  FSETP.NEU.FTZ.AND P2, PT, |R0|.reuse, +INF , PT ;  /* 0x7f8000000000780b */ /* 0x040fe40003f5d200 */
[----:B------:R-:W-:Y:S02]  /*0350*/  FSETP.NEU.FTZ.AND P1, PT, |R3|, +INF , PT ;  /* 0x7f8000000300780b */ /* 0x000fe40003f3d200 */
[----:B------:R-:W-:-:S11]  /*0360*/  FSETP.NEU.FTZ.AND P0, PT, |R0|, +INF , PT ;  /* 0x7f8000000000780b */ /* 0x000fd60003f1d200 */
[----:B------:R-:W-:Y:S05]  /*0370*/  @!P1 BRA !P2, `(.L_x_5) ;  /* 0x00000004002c9947 */ /* 0x000fea0005000000 */
[----:B------:R-:W-:-:S04]  /*0380*/  LOP3.LUT P2, RZ, R7, 0x7fffffff, RZ, 0xc0, !PT ;  /* 0x7fffffff07ff7812 */ /* 0x000fc8000784c0ff */
[----:B------:R-:W-:-:S13]  /*0390*/  PLOP3.LUT P1, PT, P1, P2, PT, 0x2f, 0xf2 ;  /* 0x0000000000f2781c */ /* 0x000fda0000f24577 */
[----:B------:R-:W-:Y:S05]  /*03a0*/  @P1 BRA `(.L_x_6) ;  /* 0x0000000400181947 */ /* 0x000fea0003800000 */
[----:B------:R-:W-:-:S04]  /*03b0*/  LOP3.LUT P1, RZ, R8, 0x7fffffff, RZ, 0xc0, !PT ;  /* 0x7fffffff08ff7812 */ /* 0x000fc8000782c0ff */
[----:B------:R-:W-:-:S13]  /*03c0*/  PLOP3.LUT P0, PT, P0, P1, PT, 0x2f, 0xf2 ;  /* 0x0000000000f2781c */ /* 0x000fda0000702577 */
[----:B------:R-:W-:Y:S05]  /*03d0*/  @P0 BRA `(.L_x_7) ;  /* 0x0000000400000947 */ /* 0x000fea0003800000 */
[----:B------:R-:W-:Y:S02]  /*03e0*/  ISETP.GE.AND P0, PT, R10, RZ, PT ;  /* 0x000000ff0a00720c */ /* 0x000fe40003f06270 */
[----:B------:R-:W-:-:S11]  /*03f0*/  ISETP.GE.AND P1, PT, R11, RZ, PT ;  /* 0x000000ff0b00720c */ /* 0x000fd60003f26270 */
[----:B------:R-:W-:Y:S02]  /*0400*/  @P0 IMAD.MOV.U32 R9, RZ, RZ, RZ ;  /* 0x000000ffff090224 */ /* 0x000fe400078e00ff */
[----:B------:R-:W-:Y:S01]  /*0410*/  @!P0 FFMA R7, R0, 1.84467440737095516160e+19, RZ ;  /* 0x5f80000000078823 */ /* 0x000fe200000000ff */
[----:B------:R-:W-:Y:S02]  /*0420*/  @!P0 IMAD.MOV.U32 R9, RZ, RZ, -0x40 ;  /* 0xffffffc0ff098424 */ /* 0x000fe400078e00ff */
[----:B------:R-:W-:Y:S02]  /*0430*/  @!P1 FFMA R8, R3, 1.84467440737095516160e+19, RZ ;  /* 0x5f80000003089823 */ /* 0x000fe400000000ff */
[----:B------:R-:W-:-:S07]  /*0440*/  @!P1 VIADD R9, R9, 0x40 ;  /* 0x0000004009099836 */ /* 0x000fce0000000000 */
.L_x_3:
[----:B------:R-:W-:Y:S01]  /*0450*/  LEA R3, R6, 0xc0800000, 0x17 ;  /* 0xc080000006037811 */ /* 0x000fe200078eb8ff */
[----:B------:R-:W-:Y:S01]  /*0460*/  VIADD R5, R5, 0xffffff81 ;  /* 0xffffff8105057836 */ /* 0x000fe20000000000 */
[----:B------:R-:W-:Y:S03]  /*0470*/  BSSY.RECONVERGENT B2, `(.L_x_8) ;  /* 0x0000035000027945 */ /* 0x000fe60003800200 */
[----:B------:R-:W-:Y:S01]  /*0480*/  IMAD.IADD R3, R8, 0x1, -R3 ;  /* 0x0000000108037824 */ /* 0x000fe200078e0a03 */
[C---:B------:R-:W-:Y:S01]  /*0490*/  IADD3 R6, PT, PT, R5.reuse, 0x7f, -R6 ;  /* 0x0000007f05067810 */ /* 0x040fe20007ffe806 */
[----:B------:R-:W-:Y:S02]  /*04a0*/  IMAD R0, R5, -0x800000, R7 ;  /* 0xff80000005007824 */ /* 0x000fe400078e0207 */
[----:B------:R-:W0:Y:S01]  /*04b0*/  MUFU.RCP R8, R3 ;  /* 0x0000000300087308 */ /* 0x000e220000001000 */
[----:B------:R-:W-:Y:S01]  /*04c0*/  FADD.FTZ R11, -R3, -RZ ;  /* 0x800000ff030b7221 */ /* 0x000fe20000010100 */
[----:B------:R-:W-:-:S03]  /*04d0*/  IMAD.IADD R6, R6, 0x1, R9 ;  /* 0x0000000106067824 */ /* 0x000fc600078e0209 */
[----:B0-----:R-:W-:-:S04]  /*04e0*/  FFMA R13, R8, R11, 1 ;  /* 0x3f800000080d7423 */ /* 0x001fc8000000000b */
[----:B------:R-:W-:-:S04]  /*04f0*/  FFMA R10, R8, R13, R8 ;  /* 0x0000000d080a7223 */ /* 0x000fc80000000008 */
[----:B------:R-:W-:-:S04]  /*0500*/  FFMA R7, R0, R10, RZ ;  /* 0x0000000a00077223 */ /* 0x000fc800000000ff */
[----:B------:R-:W-:-:S04]  /*0510*/  FFMA R8, R11, R7, R0 ;  /* 0x000000070b087223 */ /* 0x000fc80000000000 */
[----:B------:R-:W-:-:S04]  /*0520*/  FFMA R7, R10, R8, R7 ;  /* 0x000000080a077223 */ /* 0x000fc80000000007 */
[----:B------:R-:W-:-:S04]  /*0530*/  FFMA R8, R11, R7, R0 ;  /* 0x000000070b087223 */ /* 0x000fc80000000000 */
[----:B------:R-:W-:-:S05]  /*0540*/  FFMA R0, R10, R8, R7 ;  /* 0x000000080a007223 */ /* 0x000fca0000000007 */
[----:B------:R-:W-:-:S04]  /*0550*/  SHF.R.U32.HI R3, RZ, 0x17, R0 ;  /* 0x00000017ff037819 */ /* 0x000fc80000011600 */
[----:B------:R-:W-:-:S05]  /*0560*/  LOP3.LUT R3, R3, 0xff, RZ, 0xc0, !PT ;  /* 0x000000ff03037812 */ /* 0x000fca00078ec0ff */
[----:B------:R-:W-:-:S04]  /*0570*/  IMAD.IADD R9, R3, 0x1, R6 ;  /* 0x0000000103097824 */ /* 0x000fc800078e0206 */
[----:B------:R-:W-:-:S05]  /*0580*/  VIADD R3, R9, 0xffffffff ;  /* 0xffffffff09037836 */ /* 0x000fca0000000000 */
[----:B------:R-:W-:-:S13]  /*0590*/  ISETP.GE.U32.AND P0, PT, R3, 0xfe, PT ;  /* 0x000000fe0300780c */ /* 0x000fda0003f06070 */
[----:B------:R-:W-:Y:S05]  /*05a0*/  @!P0 BRA `(.L_x_9) ;  /* 0x0000000000808947 */ /* 0x000fea0003800000 */
[----:B------:R-:W-:-:S13]  /*05b0*/  ISETP.GT.AND P0, PT, R9, 0xfe, PT ;  /* 0x000000fe0900780c */ /* 0x000fda0003f04270 */
[----:B------:R-:W-:Y:S05]  /*05c0*/  @P0 BRA `(.L_x_10) ;  /* 0x00000000006c0947 */ /* 0x000fea0003800000 */
[----:B------:R-:W-:-:S13]  /*05d0*/  ISETP.GE.AND P0, PT, R9, 0x1, PT ;  /* 0x000000010900780c */ /* 0x000fda0003f06270 */
[----:B------:R-:W-:Y:S05]  /*05e0*/  @P0 BRA `(.L_x_11) ;  /* 0x0000000000740947 */ /* 0x000fea0003800000 */
[----:B------:R-:W-:Y:S02]  /*05f0*/  ISETP.GE.AND P0, PT, R9, -0x18, PT ;  /* 0xffffffe80900780c */ /* 0x000fe40003f06270 */
[----:B------:R-:W-:-:S11]  /*0600*/  LOP3.LUT R0, R0, 0x80000000, RZ, 0xc0, !PT ;  /* 0x8000000000007812 */ /* 0x000fd600078ec0ff */
[----:B------:R-:W-:Y:S05]  /*0610*/  @!P0 BRA `(.L_x_11) ;  /* 0x0000000000688947 */ /* 0x000fea0003800000 */
[CCC-:B------:R-:W-:Y:S01]  /*0620*/  FFMA.RZ R3, R10.reuse, R8.reuse, R7.reuse ;  /* 0x000000080a037223 */ /* 0x1c0fe2000000c007 */
[CCC-:B------:R-:W-:Y:S01]  /*0630*/  FFMA.RM R6, R10.reuse, R8.reuse, R7.reuse ;  /* 0x000000080a067223 */ /* 0x1c0fe20000004007 */
[C---:B------:R-:W-:Y:S02]  /*0640*/  ISETP.NE.AND P2, PT, R9.reuse, RZ, PT ;  /* 0x000000ff0900720c */ /* 0x040fe40003f45270 */
[----:B------:R-:W-:Y:S02]  /*0650*/  ISETP.NE.AND P1, PT, R9, RZ, PT ;  /* 0x000000ff0900720c */ /* 0x000fe40003f25270 */
[----:B------:R-:W-:Y:S01]  /*0660*/  LOP3.LUT R5, R3, 0x7fffff, RZ, 0xc0, !PT ;  /* 0x007fffff03057812 */ /* 0x000fe200078ec0ff */
[----:B------:R-:W-:Y:S01]  /*0670*/  FFMA.RP R3, R10, R8, R7 ;  /* 0x000000080a037223 */ /* 0x000fe20000008007 */
[----:B------:R-:W-:Y:S02]  /*0680*/  VIADD R8, R9, 0x20 ;  /* 0x0000002009087836 */ /* 0x000fe40000000000 */
[----:B------:R-:W-:Y:S01]  /*0690*/  LOP3.LUT R5, R5, 0x800000, RZ, 0xfc, !PT ;  /* 0x0080000005057812 */ /* 0x000fe200078efcff */
[----:B------:R-:W-:Y:S01]  /*06a0*/  IMAD.MOV R7, RZ, RZ, -R9 ;  /* 0x000000ffff077224 */ /* 0x000fe200078e0a09 */
[----:B------:R-:W-:-:S02]  /*06b0*/  FSETP.NEU.FTZ.AND P0, PT, R3, R6, PT ;  /* 0x000000060300720b */ /* 0x000fc40003f1d000 */
[----:B------:R-:W-:Y:S02]  /*06c0*/  SHF.L.U32 R8, R5, R8, RZ ;  /* 0x0000000805087219 */ /* 0x000fe400000006ff */
[----:B------:R-:W-:Y:S02]  /*06d0*/  SEL R6, R7, RZ, P2 ;  /* 0x000000ff07067207 */ /* 0x000fe40001000000 */
[----:B------:R-:W-:Y:S02]  /*06e0*/  ISETP.NE.AND P1, PT, R8, RZ, P1 ;  /* 0x000000ff0800720c */ /* 0x000fe40000f25270 */
[----:B------:R-:W-:Y:S02]  /*06f0*/  SHF.R.U32.HI R6, RZ, R6, R5 ;  /* 0x00000006ff067219 */ /* 0x000fe40000011605 */
[----:B------:R-:W-:Y:S02]  /*0700*/  PLOP3.LUT P0, PT, P0, P1, PT, 0xf8, 0x8f ;  /* 0x00000000008f781c */ /* 0x000fe40000703f70 */
[----:B------:R-:W-:-:S02]  /*0710*/  SHF.R.U32.HI R8, RZ, 0x1, R6 ;  /* 0x00000001ff087819 */ /* 0x000fc40000011606 */
[----:B------:R-:W-:-:S04]  /*0720*/  SEL R3, RZ, 0x1, !P0 ;  /* 0x00000001ff037807 */ /* 0x000fc80004000000 */
[----:B------:R-:W-:-:S04]  /*0730*/  LOP3.LUT R3, R3, 0x1, R8, 0xf8, !PT ;  /* 0x0000000103037812 */ /* 0x000fc800078ef808 */
[----:B------:R-:W-:-:S05]  /*0740*/  LOP3.LUT R3, R3, R6, RZ, 0xc0, !PT ;  /* 0x0000000603037212 */ /* 0x000fca00078ec0ff */
[----:B------:R-:W-:-:S05]  /*0750*/  IMAD.IADD R3, R8, 0x1, R3 ;  /* 0x0000000108037824 */ /* 0x000fca00078e0203 */
[----:B------:R-:W-:Y:S01]  /*0760*/  LOP3.LUT R0, R3, R0, RZ, 0xfc, !PT ;  /* 0x0000000003007212 */ /* 0x000fe200078efcff */
[----:B------:R-:W-:Y:S06]  /*0770*/  BRA `(.L_x_11) ;  /* 0x0000000000107947 */ /* 0x000fec0003800000 */
.L_x_10:
[----:B------:R-:W-:-:S04]  /*0780*/  LOP3.LUT R0, R0, 0x80000000, RZ, 0xc0, !PT ;  /* 0x8000000000007812 */ /* 0x000fc800078ec0ff */
[----:B------:R-:W-:Y:S01]  /*0790*/  LOP3.LUT R0, R0, 0x7f800000, RZ, 0xfc, !PT ;  /* 0x7f80000000007812 */ /* 0x000fe200078efcff */
[----:B------:R-:W-:Y:S06]  /*07a0*/  BRA `(.L_x_11) ;  /* 0x0000000000047947 */ /* 0x000fec0003800000 */
.L_x_9:
[----:B------:R-:W-:-:S07]  /*07b0*/  IMAD R0, R6, 0x800000, R0 ;  /* 0x0080000006007824 */ /* 0x000fce00078e0200 */
.L_x_11:
[----:B------:R-:W-:Y:S05]  /*07c0*/  BSYNC.RECONVERGENT B2 ;  /* 0x0000000000027941 */ /* 0x000fea0003800200 */
.L_x_8:
[----:B------:R-:W-:Y:S05]  /*07d0*/  BRA `(.L_x_12) ;  /* 0x0000000000207947 */ /* 0x000fea0003800000 */
.L_x_7:
[----:B------:R-:W-:-:S04]  /*07e0*/  LOP3.LUT R0, R8, 0x80000000, R7, 0x48, !PT ;  /* 0x8000000008007812 */ /* 0x000fc800078e4807 */
[----:B------:R-:W-:Y:S01]  /*07f0*/  LOP3.LUT R0, R0, 0x7f800000, RZ, 0xfc, !PT ;  /* 0x7f80000000007812 */ /* 0x000fe200078efcff */
[----:B------:R-:W-:Y:S06]  /*0800*/  BRA `(.L_x_12) ;  /* 0x0000000000147947 */ /* 0x000fec0003800000 */
.L_x_6:
[----:B------:R-:W-:Y:S01]  /*0810*/  LOP3.LUT R0, R8, 0x80000000, R7, 0x48, !PT ;  /* 0x8000000008007812 */ /* 0x000fe200078e4807 */
[----:B------:R-:W-:Y:S06]  /*0820*/  BRA `(.L_x_12) ;  /* 0x00000000000c7947 */ /* 0x000fec0003800000 */
.L_x_5:
[----:B------:R-:W0:Y:S01]  /*0830*/  MUFU.RSQ R0, -QNAN ;  /* 0xffc0000000007908 */ /* 0x000e220000001400 */
[----:B------:R-:W-:Y:S05]  /*0840*/  BRA `(.L_x_12) ;  /* 0x0000000000047947 */ /* 0x000fea0003800000 */
.L_x_4:
[----:B------:R-:W-:-:S07]  /*0850*/  FADD.FTZ R0, R0, R3 ;  /* 0x0000000300007221 */ /* 0x000fce0000010000 */
.L_x_12:
[----:B------:R-:W-:Y:S05]  /*0860*/  BSYNC.RECONVERGENT B1 ;  /* 0x0000000000017941 */ /* 0x000fea0003800200 */
.L_x_2:
[----:B------:R-:W-:-:S04]  /*0870*/  IMAD.MOV.U32 R5, RZ, RZ, 0x0 ;  /* 0x00000000ff057424 */ /* 0x000fc800078e00ff */
[----:B0-----:R-:W-:Y:S05]  /*0880*/  RET.REL.NODEC R4 `(_Z11init_matrixPf) ;  /* 0xfffffff404dc7950 */ /* 0x001fea0003c3ffff */
.L_x_13:
[----:B------:R-:W-:-:S00]  /*0890*/  BRA `(.L_x_13) ;  /* 0xfffffffc00fc7947 */ /* 0x000fc0000383ffff */
[----:B------:R-:W-:-:S00]  /*08a0*/  NOP ;  /* 0x0000000000007918 */ /* 0x000fc00000000000 */
        /* <DEDUP_REMOVED lines=13> */
.L_x_27:


//--------------------- .text._Z6matmulPKfS0_Pfii --------------------------
	.section	.text._Z6matmulPKfS0_Pfii,"ax",@progbits
	.align	128
        .global         _Z6matmulPKfS0_Pfii
        .type           _Z6matmulPKfS0_Pfii,@function
        .size           _Z6matmulPKfS0_Pfii,(.L_x_29 - _Z6matmulPKfS0_Pfii)
        .other          _Z6matmulPKfS0_Pfii,@"STO_CUDA_ENTRY STV_DEFAULT"
_Z6matmulPKfS0_Pfii:
.text._Z6matmulPKfS0_Pfii:
[----:B------:R-:W-:Y:S08]  /*0000*/  LDC R1, c[0x0][0x37c] ;  /* 0x0000df00ff017b82 */ /* 0x000ff00000000800 */
[----:B------:R-:W0:Y:S01]  /*0010*/  LDC R0, c[0x0][0x398] ;  /* 0x0000e600ff007b82 */ /* 0x000e220000000800 */
[----:B------:R-:W1:Y:S01]  /*0020*/  S2R R2, SR_TID.Y ;  /* 0x0000000000027919 */ /* 0x000e620000002200 */
[----:B------:R-:W2:Y:S01]  /*0030*/  LDCU.64 UR6, c[0x0][0x358] ;  /* 0x00006b00ff0677ac */ /* 0x000ea20008000a00 */
[----:B------:R-:W-:Y:S01]  /*0040*/  HFMA2 R25, -RZ, RZ, 0, 0 ;  /* 0x00000000ff197431 */ /* 0x000fe200000001ff */
[----:B------:R-:W3:Y:S04]  /*0050*/  S2R R3, SR_TID.X ;  /* 0x0000000000037919 */ /* 0x000ee80000002100 */
[----:B------:R-:W1:Y:S08]  /*0060*/  LDC R15, c[0x0][0x364] ;  /* 0x0000d900ff0f7b82 */ /* 0x000e700000000800 */
[----:B------:R-:W1:Y:S08]  /*0070*/  S2UR UR4, SR_CTAID.Y ;  /* 0x00000000000479c3 */ /* 0x000e700000002600 */
[----:B------:R-:W3:Y:S01]  /*0080*/  S2UR UR5, SR_CTAID.X ;  /* 0x00000000000579c3 */ /* 0x000ee20000002500 */
[----:B0-----:R-:W-:-:S07]  /*0090*/  ISETP.NE.AND P0, PT, R0, RZ, PT ;  /* 0x000000ff0000720c */ /* 0x001fce0003f05270 */
[----:B------:R-:W3:Y:S01]  /*00a0*/  LDC R14, c[0x0][0x360] ;  /* 0x0000d800ff0e7b82 */ /* 0x000ee20000000800 */
[----:B-1----:R-:W-:Y:S02]  /*00b0*/  IMAD R15, R15, UR4, R2 ;  /* 0x000000040f0f7c24 */ /* 0x002fe4000f8e0202 */
[----:B---3--:R-:W-:-:S03]  /*00c0*/  IMAD R14, R14, UR5, R3 ;  /* 0x000000050e0e7c24 */ /* 0x008fc6000f8e0203 */
[----:B--2---:R-:W-:Y:S05]  /*00d0*/  @!P0 BRA `(.L_x_14) ;  /* 0x0000000400c88947 */ /* 0x004fea0003800000 */
[C---:B------:R-:W-:Y:S01]  /*00e0*/  ISETP.GE.U32.AND P1, PT, R0.reuse, 0x8, PT ;  /* 0x000000080000780c */ /* 0x040fe20003f26070 */
[----:B------:R-:W-:Y:S01]  /*00f0*/  IMAD R17, R15, R0, RZ ;  /* 0x000000000f117224 */ /* 0x000fe200078e02ff */
[----:B------:R-:W-:Y:S02]  /*0100*/  LOP3.LUT R24, R0, 0x7, RZ, 0xc0, !PT ;  /* 0x0000000700187812 */ /* 0x000fe400078ec0ff */
[----:B------:R-:W-:Y:S02]  /*0110*/  MOV R25, RZ ;  /* 0x000000ff00197202 */ /* 0x000fe40000000f00 */
[----:B------:R-:W-:Y:S02]  /*0120*/  ISETP.NE.AND P0, PT, R24, RZ, PT ;  /* 0x000000ff1800720c */ /* 0x000fe40003f05270 */
[----:B------:R-:W-:-:S05]  /*0130*/  MOV R18, RZ ;  /* 0x000000ff00127202 */ /* 0x000fca0000000f00 */
[----:B------:R-:W-:Y:S06]  /*0140*/  @!P1 BRA `(.L_x_15) ;  /* 0x0000000000c89947 */ /* 0x000fec0003800000 */
[----:B------:R-:W0:Y:S01]  /*0150*/  LDCU.64 UR4, c[0x0][0x380] ;  /* 0x00007000ff0477ac */ /* 0x000e220008000a00 */
[----:B------:R-:W-:Y:S02]  /*0160*/  LOP3.LUT R18, R0, 0xfffffff8, RZ, 0xc0, !PT ;  /* 0xfffffff800127812 */ /* 0x000fe400078ec0ff */
[----:B------:R-:W-:Y:S02]  /*0170*/  MOV R25, RZ ;  /* 0x000000ff00197202 */ /* 0x000fe40000000f00 */
[----:B------:R-:W-:Y:S02]  /*0180*/  MOV R16, R17 ;  /* 0x0000001100107202 */ /* 0x000fe40000000f00 */
[----:B------:R-:W-:Y:S02]  /*0190*/  MOV R20, R14 ;  /* 0x0000000e00147202 */ /* 0x000fe40000000f00 */
[----:B------:R-:W-:Y:S01]  /*01a0*/  IADD3 R19, PT, PT, -R18, RZ, RZ ;  /* 0x000000ff12137210 */ /* 0x000fe20007ffe1ff */
[----:B0-----:R-:W-:-:S04]  /*01b0*/  UIADD3 UR4, UP0, UPT, UR4, 0x10, URZ ;  /* 0x0000001004047890 */ /* 0x001fc8000ff1e0ff */
[----:B------:R-:W-:-:S12]  /*01c0*/  UIADD3.X UR5, UPT, UPT, URZ, UR5, URZ, UP0, !UPT ;  /* 0x00000005ff057290 */ /* 0x000fd800087fe4ff */
.L_x_16:
[----:B------:R-:W0:Y:S01]  /*01d0*/  LDC.64 R10, c[0x0][0x388] ;  /* 0x0000e200ff0a7b82 */ /* 0x000e220000000a00 */
[----:B------:R-:W-:Y:S02]  /*01e0*/  MOV R2, UR4 ;  /* 0x0000000400027c02 */ /* 0x000fe40008000f00 */
[----:B------:R-:W-:-:S03]  /*01f0*/  MOV R3, UR5 ;  /* 0x0000000500037c02 */ /* 0x000fc60008000f00 */
[----:B------:R-:W-:Y:S02]  /*0200*/  IMAD.WIDE R2, R16, 0x4, R2 ;  /* 0x0000000410027825 */ /* 0x000fe400078e0202 */
[----:B------:R-:W1:Y:S03]  /*0210*/  LDC R23, c[0x0][0x39c] ;  /* 0x0000e700ff177b82 */ /* 0x000e660000000800 */
[----:B------:R-:W2:Y:S04]  /*0220*/  LDG.E R26, desc[UR6][R2.64+-0x10] ;  /* 0xfffff006021a7981 */ /* 0x000ea8000c1e1900 */
[----:B------:R-:W3:Y:S04]  /*0230*/  LDG.E R22, desc[UR6][R2.64+-0xc] ;  /* 0xfffff40602167981 */ /* 0x000ee8000c1e1900 */
[----:B------:R-:W4:Y:S01]  /*0240*/  LDG.E R27, desc[UR6][R2.64+-0x8] ;  /* 0xfffff806021b7981 */ /* 0x000f22000c1e1900 */
[----:B0-----:R-:W-:-:S05]  /*0250*/  IMAD.WIDE R10, R20, 0x4, R10 ;  /* 0x00000004140a7825 */ /* 0x001fca00078e020a */
[----:B------:R0:W2:Y:S01]  /*0260*/  LDG.E R28, desc[UR6][R10.64] ;  /* 0x000000060a1c7981 */ /* 0x0000a2000c1e1900 */
[----:B-1----:R-:W-:-:S05]  /*0270*/  IMAD.WIDE R12, R23, 0x4, R10 ;  /* 0x00000004170c7825 */ /* 0x002fca00078e020a */
[----:B------:R1:W3:Y:S01]  /*0280*/  LDG.E R21, desc[UR6][R12.64] ;  /* 0x000000060c157981 */ /* 0x0002e2000c1e1900 */
[----:B------:R-:W-:-:S04]  /*0290*/  IMAD.WIDE R8, R23, 0x4, R12 ;  /* 0x0000000417087825 */ /* 0x000fc800078e020c */
[C---:B------:R-:W-:Y:S02]  /*02a0*/  IMAD.WIDE R6, R23.reuse, 0x4, R8 ;  /* 0x0000000417067825 */ /* 0x040fe400078e0208 */
[----:B------:R-:W4:Y:S02]  /*02b0*/  LDG.E R8, desc[UR6][R8.64] ;  /* 0x0000000608087981 */ /* 0x000f24000c1e1900 */
[C---:B------:R-:W-:Y:S02]  /*02c0*/  IMAD.WIDE R4, R23.reuse, 0x4, R6 ;  /* 0x0000000417047825 */ /* 0x040fe400078e0206 */
[----:B------:R5:W4:Y:S02]  /*02d0*/  LDG.E R29, desc[UR6][R6.64] ;  /* 0x00000006061d7981 */ /* 0x000b24000c1e1900 */
[C---:B0-----:R-:W-:Y:S02]  /*02e0*/  IMAD.WIDE R10, R23.reuse, 0x4, R4 ;  /* 0x00000004170a7825 */ /* 0x041fe400078e0204 */
[----:B------:R-:W4:Y:S04]  /*02f0*/  LDG.E R9, desc[UR6][R2.64+0x8] ;  /* 0x0000080602097981 */ /* 0x000f28000c1e1900 */
[----:B------:R-:W4:Y:S01]  /*0300*/  LDG.E R5, desc[UR6][R4.64] ;  /* 0x0000000604057981 */ /* 0x000f22000c1e1900 */
[----:B-1----:R-:W-:-:S03]  /*0310*/  IMAD.WIDE R12, R23, 0x4, R10 ;  /* 0x00000004170c7825 */ /* 0x002fc600078e020a */
[----:B------:R-:W4:Y:S01]  /*0320*/  LDG.E R4, desc[UR6][R2.64] ;  /* 0x0000000602047981 */ /* 0x000f22000c1e1900 */
[----:B-----5:R-:W-:-:S06]  /*0330*/  IMAD.WIDE R6, R23, 0x4, R12 ;  /* 0x0000000417067825 */ /* 0x020fcc00078e020c */
[----:B------:R-:W5:Y:S01]  /*0340*/  LDG.E R7, desc[UR6][R6.64] ;  /* 0x0000000606077981 */ /* 0x000f62000c1e1900 */
[----:B--2---:R-:W-:-:S03]  /*0350*/  FFMA R25, R26, R28, R25 ;  /* 0x0000001c1a197223 */ /* 0x004fc60000000019 */
[----:B------:R-:W2:Y:S04]  /*0360*/  LDG.E R26, desc[UR6][R2.64+-0x4] ;  /* 0xfffffc06021a7981 */ /* 0x000ea8000c1e1900 */
[----:B------:R-:W5:Y:S04]  /*0370*/  LDG.E R28, desc[UR6][R10.64] ;  /* 0x000000060a1c7981 */ /* 0x000f68000c1e1900 */
[----:B------:R-:W5:Y:S04]  /*0380*/  LDG.E R11, desc[UR6][R2.64+0x4] ;  /* 0x00000406020b7981 */ /* 0x000f68000c1e1900 */
[----:B------:R-:W5:Y:S04]  /*0390*/  LDG.E R10, desc[UR6][R2.64+0xc] ;  /* 0x00000c06020a7981 */ /* 0x000f68000c1e1900 */
[----:B------:R-:W5:Y:S01]  /*03a0*/  LDG.E R2, desc[UR6][R12.64] ;  /* 0x000000060c027981 */ /* 0x000f62000c1e1900 */
[----:B---3--:R-:W-:Y:S01]  /*03b0*/  FFMA R22, R22, R21, R25 ;  /* 0x0000001516167223 */ /* 0x008fe20000000019 */
[----:B------:R-:W-:-:S03]  /*03c0*/  IADD3 R19, PT, PT, R19, 0x8, RZ ;  /* 0x0000000813137810 */ /* 0x000fc60007ffe0ff */
[----:B----4-:R-:W-:Y:S01]  /*03d0*/  FFMA R27, R27, R8, R22 ;  /* 0x000000081b1b7223 */ /* 0x010fe20000000016 */
[----:B------:R-:W-:Y:S02]  /*03e0*/  ISETP.NE.AND P1, PT, R19, RZ, PT ;  /* 0x000000ff1300720c */ /* 0x000fe40003f25270 */
[----:B------:R-:W-:Y:S02]  /*03f0*/  LEA R20, R23, R20, 0x3 ;  /* 0x0000001417147211 */ /* 0x000fe400078e18ff */
[----:B------:R-:W-:Y:S01]  /*0400*/  IADD3 R16, PT, PT, R16, 0x8, RZ ;  /* 0x0000000810107810 */ /* 0x000fe20007ffe0ff */
[----:B--2---:R-:W-:-:S04]  /*0410*/  FFMA R27, R26, R29, R27 ;  /* 0x0000001d1a1b7223 */ /* 0x004fc8000000001b */
[----:B------:R-:W-:-:S04]  /*0420*/  FFMA R4, R4, R5, R27 ;  /* 0x0000000504047223 */ /* 0x000fc8000000001b */
[----:B-----5:R-:W-:-:S04]  /*0430*/  FFMA R4, R11, R28, R4 ;  /* 0x0000001c0b047223 */ /* 0x020fc80000000004 */
[----:B------:R-:W-:-:S04]  /*0440*/  FFMA R9, R9, R2, R4 ;  /* 0x0000000209097223 */ /* 0x000fc80000000004 */
[----:B------:R-:W-:Y:S01]  /*0450*/  FFMA R25, R10, R7, R9 ;  /* 0x000000070a197223 */ /* 0x000fe20000000009 */
[----:B------:R-:W-:Y:S06]  /*0460*/  @P1 BRA `(.L_x_16) ;  /* 0xfffffffc00581947 */ /* 0x000fec000383ffff */
.L_x_15:
[----:B------:R-:W-:Y:S05]  /*0470*/  @!P0 BRA `(.L_x_14) ;  /* 0x0000000000e08947 */ /* 0x000fea0003800000 */
[----:B------:R-:W-:Y:S02]  /*0480*/  ISETP.GE.U32.AND P0, PT, R24, 0x4, PT ;  /* 0x000000041800780c */ /* 0x000fe40003f06070 */
[----:B------:R-:W-:-:S04]  /*0490*/  LOP3.LUT R16, R0, 0x3, RZ, 0xc0, !PT ;  /* 0x0000000300107812 */ /* 0x000fc800078ec0ff */
[----:B------:R-:W-:-:S07]  /*04a0*/  ISETP.NE.AND P1, PT, R16, RZ, PT ;  /* 0x000000ff1000720c */ /* 0x000fce0003f25270 */
[----:B------:R-:W-:Y:S06]  /*04b0*/  @!P0 BRA `(.L_x_17) ;  /* 0x00000000005c8947 */ /* 0x000fec0003800000 */
[----:B------:R-:W0:Y:S01]  /*04c0*/  LDC R19, c[0x0][0x39c] ;  /* 0x0000e700ff137b82 */ /* 0x000e220000000800 */
[----:B------:R-:W-:-:S07]  /*04d0*/  IADD3 R5, PT, PT, R17, R18, RZ ;  /* 0x0000001211057210 */ /* 0x000fce0007ffe0ff */
[----:B------:R-:W1:Y:S08]  /*04e0*/  LDC.64 R8, c[0x0][0x388] ;  /* 0x0000e200ff087b82 */ /* 0x000e700000000a00 */
[----:B------:R-:W2:Y:S01]  /*04f0*/  LDC.64 R2, c[0x0][0x380] ;  /* 0x0000e000ff027b82 */ /* 0x000ea20000000a00 */
[----:B0-----:R-:W-:-:S04]  /*0500*/  IMAD R7, R18, R19, R14 ;  /* 0x0000001312077224 */ /* 0x001fc800078e020e */
[----:B-1----:R-:W-:-:S04]  /*0510*/  IMAD.WIDE R8, R7, 0x4, R8 ;  /* 0x0000000407087825 */ /* 0x002fc800078e0208 */
[----:B------:R-:W-:Y:S02]  /*0520*/  IMAD.WIDE R10, R19, 0x4, R8 ;  /* 0x00000004130a7825 */ /* 0x000fe400078e0208 */
[----:B------:R-:W3:Y:S02]  /*0530*/  LDG.E R8, desc[UR6][R8.64] ;  /* 0x0000000608087981 */ /* 0x000ee4000c1e1900 */
[----:B--2---:R-:W-:-:S04]  /*0540*/  IMAD.WIDE R2, R5, 0x4, R2 ;  /* 0x0000000405027825 */ /* 0x004fc800078e0202 */
[C---:B------:R-:W-:Y:S01]  /*0550*/  IMAD.WIDE R4, R19.reuse, 0x4, R10 ;  /* 0x0000000413047825 */ /* 0x040fe200078e020a */
[----:B------:R-:W3:Y:S04]  /*0560*/  LDG.E R12, desc[UR6][R2.64] ;  /* 0x00000006020c7981 */ /* 0x000ee8000c1e1900 */
[----:B------:R-:W2:Y:S01]  /*0570*/  LDG.E R10, desc[UR6][R10.64] ;  /* 0x000000060a0a7981 */ /* 0x000ea2000c1e1900 */
[----:B------:R-:W-:-:S03]  /*0580*/  IMAD.WIDE R6, R19, 0x4, R4 ;  /* 0x0000000413067825 */ /* 0x000fc600078e0204 */
[----:B------:R-:W2:Y:S04]  /*0590*/  LDG.E R13, desc[UR6][R2.64+0x4] ;  /* 0x00000406020d7981 */ /* 0x000ea8000c1e1900 */
[----:B------:R-:W4:Y:S04]  /*05a0*/  LDG.E R20, desc[UR6][R4.64] ;  /* 0x0000000604147981 */ /* 0x000f28000c1e1900 */
[----:B------:R-:W4:Y:S04]  /*05b0*/  LDG.E R19, desc[UR6][R2.64+0x8] ;  /* 0x0000080602137981 */ /* 0x000f28000c1e1900 */
[----:B------:R-:W5:Y:S04]  /*05c0*/  LDG.E R21, desc[UR6][R2.64+0xc] ;  /* 0x00000c0602157981 */ /* 0x000f68000c1e1900 */
[----:B------:R-:W5:Y:S01]  /*05d0*/  LDG.E R6, desc[UR6][R6.64] ;  /* 0x0000000606067981 */ /* 0x000f62000c1e1900 */
[----:B------:R-:W-:Y:S01]  /*05e0*/  IADD3 R18, PT, PT, R18, 0x4, RZ ;  /* 0x0000000412127810 */ /* 0x000fe20007ffe0ff */
[----:B---3--:R-:W-:-:S04]  /*05f0*/  FFMA R12, R12, R8, R25 ;  /* 0x000000080c0c7223 */ /* 0x008fc80000000019 */
[----:B--2---:R-:W-:-:S04]  /*0600*/  FFMA R12, R13, R10, R12 ;  /* 0x0000000a0d0c7223 */ /* 0x004fc8000000000c */
[----:B----4-:R-:W-:-:S04]  /*0610*/  FFMA R12, R19, R20, R12 ;  /* 0x00000014130c7223 */ /* 0x010fc8000000000c */
[----:B-----5:R-:W-:-:S07]  /*0620*/  FFMA R25, R21, R6, R12 ;  /* 0x0000000615197223 */ /* 0x020fce000000000c */
.L_x_17:
[----:B------:R-:W-:Y:S05]  /*0630*/  @!P1 BRA `(.L_x_14) ;  /* 0x0000000000709947 */ /* 0x000fea0003800000 */
[----:B------:R-:W-:Y:S01]  /*0640*/  ISETP.NE.AND P0, PT, R16, 0x1, PT ;  /* 0x000000011000780c */ /* 0x000fe20003f05270 */
[----:B------:R-:W0:Y:S01]  /*0650*/  LDC.64 R10, c[0x0][0x388] ;  /* 0x0000e200ff0a7b82 */ /* 0x000e220000000a00 */
[----:B------:R-:W-:-:S04]  /*0660*/  LOP3.LUT R0, R0, 0x1, RZ, 0xc0, !PT ;  /* 0x0000000100007812 */ /* 0x000fc800078ec0ff */
[----:B------:R-:W-:-:S03]  /*0670*/  ISETP.NE.U32.AND P1, PT, R0, 0x1, PT ;  /* 0x000000010000780c */ /* 0x000fc60003f25070 */
[----:B------:R-:W1:Y:S04]  /*0680*/  LDC.64 R6, c[0x0][0x380] ;  /* 0x0000e000ff067b82 */ /* 0x000e680000000a00 */
[----:B------:R-:W-:-:S04]  /*0690*/  @P0 IADD3 R9, PT, PT, R17, R18, RZ ;  /* 0x0000001211090210 */ /* 0x000fc80007ffe0ff */
[----:B------:R-:W2:Y:S08]  /*06a0*/  @P0 LDC R13, c[0x0][0x39c] ;  /* 0x0000e700ff0d0b82 */ /* 0x000eb00000000800 */
[----:B------:R-:W3:Y:S08]  /*06b0*/  @!P1 LDC R21, c[0x0][0x39c] ;  /* 0x0000e700ff159b82 */ /* 0x000ef00000000800 */
[----:B------:R-:W4:Y:S01]  /*06c0*/  LDC.64 R4, c[0x0][0x380] ;  /* 0x0000e000ff047b82 */ /* 0x000f220000000a00 */
[----:B-1----:R-:W-:-:S05]  /*06d0*/  @P0 IMAD.WIDE R6, R9, 0x4, R6 ;  /* 0x0000000409060825 */ /* 0x002fca00078e0206 */
[----:B------:R-:W5:Y:S02]  /*06e0*/  @P0 LDG.E R0, desc[UR6][R6.64] ;  /* 0x0000000606000981 */ /* 0x000f64000c1e1900 */
[----:B------:R-:W1:Y:S01]  /*06f0*/  LDC.64 R2, c[0x0][0x388] ;  /* 0x0000e200ff027b82 */ /* 0x000e620000000a00 */
[C---:B--2---:R-:W-:Y:S01]  /*0700*/  @P0 IMAD R19, R18.reuse, R13, R14 ;  /* 0x0000000d12130224 */ /* 0x044fe200078e020e */
[----:B------:R-:W-:-:S03]  /*0710*/  @P0 IADD3 R18, PT, PT, R18, 0x2, RZ ;  /* 0x0000000212120810 */ /* 0x000fc60007ffe0ff */
[----:B0-----:R-:W-:Y:S01]  /*0720*/  @P0 IMAD.WIDE R10, R19, 0x4, R10 ;  /* 0x00000004130a0825 */ /* 0x001fe200078e020a */
[----:B------:R-:W-:Y:S01]  /*0730*/  @!P1 IADD3 R17, PT, PT, R17, R18, RZ ;  /* 0x0000001211119210 */ /* 0x000fe20007ffe0ff */
[----:B------:R-:W2:Y:S02]  /*0740*/  @P0 LDG.E R19, desc[UR6][R6.64+0x4] ;  /* 0x0000040606130981 */ /* 0x000ea4000c1e1900 */
[----:B------:R-:W-:Y:S02]  /*0750*/  @P0 IMAD.WIDE R8, R13, 0x4, R10 ;  /* 0x000000040d080825 */ /* 0x000fe400078e020a */
[----:B------:R-:W5:Y:S02]  /*0760*/  @P0 LDG.E R12, desc[UR6][R10.64] ;  /* 0x000000060a0c0981 */ /* 0x000f64000c1e1900 */
[----:B---3--:R-:W-:Y:S02]  /*0770*/  @!P1 IMAD R13, R18, R21, R14 ;  /* 0x00000015120d9224 */ /* 0x008fe400078e020e */
[----:B----4-:R-:W-:Y:S01]  /*0780*/  @!P1 IMAD.WIDE R4, R17, 0x4, R4 ;  /* 0x0000000411049825 */ /* 0x010fe200078e0204 */
[----:B------:R-:W2:Y:S05]  /*0790*/  @P0 LDG.E R8, desc[UR6][R8.64] ;  /* 0x0000000608080981 */ /* 0x000eaa000c1e1900 */
[----:B------:R-:W3:Y:S01]  /*07a0*/  @!P1 LDG.E R4, desc[UR6][R4.64] ;  /* 0x0000000604049981 */ /* 0x000ee2000c1e1900 */
[----:B-1----:R-:W-:-:S06]  /*07b0*/  @!P1 IMAD.WIDE R2, R13, 0x4, R2 ;  /* 0x000000040d029825 */ /* 0x002fcc00078e0202 */
[----:B------:R-:W3:Y:S01]  /*07c0*/  @!P1 LDG.E R2, desc[UR6][R2.64] ;  /* 0x0000000602029981 */ /* 0x000ee2000c1e1900 */
[----:B-----5:R-:W-:-:S04]  /*07d0*/  @P0 FFMA R0, R0, R12, R25 ;  /* 0x0000000c00000223 */ /* 0x020fc80000000019 */
[----:B--2---:R-:W-:-:S04]  /*07e0*/  @P0 FFMA R25, R19, R8, R0 ;  /* 0x0000000813190223 */ /* 0x004fc80000000000 */
[----:B---3--:R-:W-:-:S07]  /*07f0*/  @!P1 FFMA R25, R4, R2, R25 ;  /* 0x0000000204199223 */ /* 0x008fce0000000019 */
.L_x_14:
[----:B------:R-:W0:Y:S01]  /*0800*/  LDC.64 R2, c[0x0][0x390] ;  /* 0x0000e400ff027b82 */ /* 0x000e220000000a00 */
[----:B------:R-:W1:Y:S02]  /*0810*/  LDCU UR4, c[0x0][0x39c] ;  /* 0x00007380ff0477ac */ /* 0x000e640008000800 */
[----:B-1----:R-:W-:-:S04]  /*0820*/  IMAD R15, R15, UR4, R14 ;  /* 0x000000040f0f7c24 */ /* 0x002fc8000f8e020e */
[----:B0-----:R-:W-:-:S05]  /*0830*/  IMAD.WIDE R2, R15, 0x4, R2 ;  /* 0x000000040f027825 */ /* 0x001fca00078e0202 */
[----:B------:R-:W-:Y:S01]  /*0840*/  STG.E desc[UR6][R2.64], R25 ;  /* 0x0000001902007986 */ /* 0x000fe2000c101906 */
[----:B------:R-:W-:Y:S05]  /*0850*/  EXIT ;  /* 0x000000000000794d */ /* 0x000fea0003800000 */
.L_x_18:
        /* <DEDUP_REMOVED lines=10> */
.L_x_29:


//--------------------- .text._Z12block_matmulPKfS0_Pfii --------------------------
	.section	.text._Z12block_matmulPKfS0_Pfii,"ax",@progbits
	.align	128
        .global         _Z12block_matmulPKfS0_Pfii
        .type           _Z12block_matmulPKfS0_Pfii,@function
        .size           _Z12block_matmulPKfS0_Pfii,(.L_x_30 - _Z12block_matmulPKfS0_Pfii)
        .other          _Z12block_matmulPKfS0_Pfii,@"STO_CUDA_ENTRY STV_DEFAULT"
_Z12block_matmulPKfS0_Pfii:
.text._Z12block_matmulPKfS0_Pfii:
[----:B------:R-:W-:Y:S08]  /*0000*/  LDC R1, c[0x0][0x37c] ;  /* 0x0000df00ff017b82 */ /* 0x000ff00000000800 */
[----:B------:R-:W0:Y:S01]  /*0010*/  LDC R0, c[0x0][0x360] ;  /* 0x0000d800ff007b82 */ /* 0x000e220000000800 */
[----:B------:R-:W1:Y:S01]  /*0020*/  S2R R9, SR_TID.X ;  /* 0x0000000000097919 */ /* 0x000e620000002100 */
[----:B------:R-:W2:Y:S01]  /*0030*/  LDCU.64 UR8, c[0x0][0x358] ;  /* 0x00006b00ff0877ac */ /* 0x000ea20008000a00 */
[----:B------:R-:W-:Y:S01]  /*0040*/  IMAD.MOV.U32 R15, RZ, RZ, RZ ;  /* 0x000000ffff0f7224 */ /* 0x000fe200078e00ff */
[----:B------:R-:W3:Y:S04]  /*0050*/  LDCU UR6, c[0x0][0x364] ;  /* 0x00006c80ff0677ac */ /* 0x000ee80008000800 */
[----:B------:R-:W4:Y:S08]  /*0060*/  LDC R11, c[0x0][0x398] ;  /* 0x0000e600ff0b7b82 */ /* 0x000f300000000800 */
[----:B------:R-:W0:Y:S02]  /*0070*/  S2UR UR7, SR_CTAID.X ;  /* 0x00000000000779c3 */ /* 0x000e240000002500 */
[----:B0-----:R-:W-:-:S02]  /*0080*/  IABS R5, R0 ;  /* 0x0000000000057213 */ /* 0x001fc40000000000 */
[----:B------:R-:W-:Y:S02]  /*0090*/  IABS R8, R0 ;  /* 0x0000000000087213 */ /* 0x000fe40000000000 */
[----:B------:R-:W0:Y:S02]  /*00a0*/  I2F.RP R4, R5 ;  /* 0x0000000500047306 */ /* 0x000e240000209400 */
[----:B------:R-:W-:-:S06]  /*00b0*/  IADD3 R8, PT, PT, RZ, -R8, RZ ;  /* 0x80000008ff087210 */ /* 0x000fcc0007ffe0ff */
[----:B0-----:R-:W0:Y:S02]  /*00c0*/  MUFU.RCP R4, R4 ;  /* 0x0000000400047308 */ /* 0x001e240000001000 */
[----:B0-----:R-:W-:Y:S02]  /*00d0*/  IADD3 R2, PT, PT, R4, 0xffffffe, RZ ;  /* 0x0ffffffe04027810 */ /* 0x001fe40007ffe0ff */
[----:B----4-:R-:W-:-:S04]  /*00e0*/  IABS R4, R11 ;  /* 0x0000000b00047213 */ /* 0x010fc80000000000 */
[----:B------:R0:W4:Y:S02]  /*00f0*/  F2I.FTZ.U32.TRUNC.NTZ R3, R2 ;  /* 0x0000000200037305 */ /* 0x000124000021f000 */
[----:B0-----:R-:W-:Y:S02]  /*0100*/  IMAD.MOV.U32 R2, RZ, RZ, RZ ;  /* 0x000000ffff027224 */ /* 0x001fe400078e00ff */
[----:B----4-:R-:W-:-:S04]  /*0110*/  IMAD.MOV R6, RZ, RZ, -R3 ;  /* 0x000000ffff067224 */ /* 0x010fc800078e0a03 */
[----:B------:R-:W-:Y:S02]  /*0120*/  IMAD R7, R6, R5, RZ ;  /* 0x0000000506077224 */ /* 0x000fe400078e02ff */
[----:B------:R-:W0:Y:S02]  /*0130*/  S2R R6, SR_CTAID.Y ;  /* 0x0000000000067919 */ /* 0x000e240000002600 */
[----:B------:R-:W-:Y:S01]  /*0140*/  IMAD.HI.U32 R3, R3, R7, R2 ;  /* 0x0000000703037227 */ /* 0x000fe200078e0002 */
[----:B------:R-:W-:-:S05]  /*0150*/  MOV R7, R8 ;  /* 0x0000000800077202 */ /* 0x000fca0000000f00 */
[----:B------:R-:W-:-:S04]  /*0160*/  IMAD.HI.U32 R8, R3, R4, RZ ;  /* 0x0000000403087227 */ /* 0x000fc800078e00ff */
[----:B------:R-:W-:Y:S02]  /*0170*/  IMAD R2, R8, R7, R4 ;  /* 0x0000000708027224 */ /* 0x000fe400078e0204 */
[----:B------:R-:W4:Y:S03]  /*0180*/  S2R R7, SR_TID.Y ;  /* 0x0000000000077919 */ /* 0x000f260000002200 */
[----:B------:R-:W-:-:S13]  /*0190*/  ISETP.GT.U32.AND P2, PT, R5, R2, PT ;  /* 0x000000020500720c */ /* 0x000fda0003f44070 */
[----:B------:R-:W-:Y:S01]  /*01a0*/  @!P2 IMAD.IADD R2, R2, 0x1, -R5 ;  /* 0x000000010202a824 */ /* 0x000fe200078e0a05 */
[----:B------:R-:W-:Y:S02]  /*01b0*/  @!P2 IADD3 R8, PT, PT, R8, 0x1, RZ ;  /* 0x000000010808a810 */ /* 0x000fe40007ffe0ff */
[----:B------:R-:W-:Y:S02]  /*01c0*/  ISETP.NE.AND P2, PT, R0, RZ, PT ;  /* 0x000000ff0000720c */ /* 0x000fe40003f45270 */
[----:B------:R-:W-:Y:S02]  /*01d0*/  ISETP.GE.U32.AND P0, PT, R2, R5, PT ;  /* 0x000000050200720c */ /* 0x000fe40003f06070 */
[----:B------:R-:W-:-:S04]  /*01e0*/  LOP3.LUT R2, R0, R11, RZ, 0x3c, !PT ;  /* 0x0000000b00027212 */ /* 0x000fc800078e3cff */
[----:B------:R-:W-:-:S07]  /*01f0*/  ISETP.GE.AND P1, PT, R2, RZ, PT ;  /* 0x000000ff0200720c */ /* 0x000fce0003f26270 */
[----:B------:R-:W-:-:S06]  /*0200*/  @P0 VIADD R8, R8, 0x1 ;  /* 0x0000000108080836 */ /* 0x000fcc0000000000 */
[----:B------:R-:W-:Y:S02]  /*0210*/  @!P1 IADD3 R8, PT, PT, -R8, RZ, RZ ;  /* 0x000000ff08089210 */ /* 0x000fe40007ffe1ff */
[----:B------:R-:W-:-:S04]  /*0220*/  @!P2 LOP3.LUT R8, RZ, R0, RZ, 0x33, !PT ;  /* 0x00000000ff08a212 */ /* 0x000fc800078e33ff */
[----:B------:R-:W-:-:S13]  /*0230*/  ISETP.NE.AND P0, PT, R8, RZ, PT ;  /* 0x000000ff0800720c */ /* 0x000fda0003f05270 */
[----:B01234-:R-:W-:Y:S05]  /*0240*/  @!P0 BRA `(.L_x_19) ;  /* 0x0000000800108947 */ /* 0x01ffea0003800000 */
[----:B------:R-:W0:Y:S01]  /*0250*/  S2UR UR5, SR_CgaCtaId ;  /* 0x00000000000579c3 */ /* 0x000e220000008800 */
[----:B------:R-:W-:Y:S01]  /*0260*/  IMAD R2, R0, UR6, RZ ;  /* 0x0000000600027c24 */ /* 0x000fe2000f8e02ff */
[----:B------:R-:W-:Y:S01]  /*0270*/  UMOV UR4, 0x400 ;  /* 0x0000040000047882 */ /* 0x000fe20000000000 */
[----:B------:R-:W-:Y:S02]  /*0280*/  IMAD R4, R6, UR6, R7 ;  /* 0x0000000606047c24 */ /* 0x000fe4000f8e0207 */
[----:B------:R-:W-:Y:S02]  /*0290*/  HFMA2 R15, -RZ, RZ, 0, 0 ;  /* 0x00000000ff0f7431 */ /* 0x000fe400000001ff */
[----:B------:R-:W-:Y:S01]  /*02a0*/  IMAD R10, R0, R7, RZ ;  /* 0x00000007000a7224 */ /* 0x000fe200078e02ff */
[----:B------:R-:W-:Y:S01]  /*02b0*/  SHF.L.U32 R2, R2, 0x2, RZ ;  /* 0x0000000202027819 */ /* 0x000fe200000006ff */
[----:B------:R-:W-:Y:S01]  /*02c0*/  IMAD R11, R4, R11, R9 ;  /* 0x0000000b040b7224 */ /* 0x000fe200078e0209 */
[----:B------:R-:W-:Y:S01]  /*02d0*/  LOP3.LUT R20, R0, 0x7, RZ, 0xc0, !PT ;  /* 0x0000000700147812 */ /* 0x000fe200078ec0ff */
[----:B------:R-:W-:-:S02]  /*02e0*/  IMAD.MOV.U32 R12, RZ, RZ, RZ ;  /* 0x000000ffff0c7224 */ /* 0x000fc400078e00ff */
[----:B------:R-:W-:Y:S01]  /*02f0*/  IMAD R14, R9, 0x4, R2 ;  /* 0x00000004090e7824 */ /* 0x000fe200078e0202 */
[----:B0-----:R-:W-:-:S06]  /*0300*/  ULEA UR4, UR5, UR4, 0x18 ;  /* 0x0000000405047291 */ /* 0x001fcc000f8ec0ff */
[----:B------:R-:W-:Y:S01]  /*0310*/  IADD3 R13, PT, PT, R2, UR4, RZ ;  /* 0x00000004020d7c10 */ /* 0x000fe2000fffe0ff */
[----:B------:R-:W-:-:S07]  /*0320*/  VIADD R14, R14, UR4 ;  /* 0x000000040e0e7c36 */ /* 0x000fce0008000000 */
.L_x_25:
[----:B0-----:R-:W0:Y:S01]  /*0330*/  LDC.64 R4, c[0x0][0x380] ;  /* 0x0000e000ff047b82 */ /* 0x001e220000000a00 */
[----:B------:R-:W1:Y:S01]  /*0340*/  LDCU UR5, c[0x0][0x39c] ;  /* 0x00007380ff0577ac */ /* 0x000e620008000800 */
[----:B------:R-:W-:Y:S02]  /*0350*/  IMAD R16, R12, UR6, R7 ;  /* 0x000000060c107c24 */ /* 0x000fe4000f8e0207 */
[C---:B------:R-:W-:Y:S02]  /*0360*/  IMAD R19, R0.reuse, UR7, R9 ;  /* 0x0000000700137c24 */ /* 0x040fe4000f8e0209 */
[----:B------:R-:W-:Y:S02]  /*0370*/  IMAD R17, R0, R12, R11 ;  /* 0x0000000c00117224 */ /* 0x000fe400078e020b */
[----:B------:R-:W2:Y:S01]  /*0380*/  LDC.64 R2, c[0x0][0x388] ;  /* 0x0000e200ff027b82 */ /* 0x000ea20000000a00 */
[----:B-1----:R-:W-:Y:S02]  /*0390*/  IMAD R19, R16, UR5, R19 ;  /* 0x0000000510137c24 */ /* 0x002fe4000f8e0213 */
[----:B0-----:R-:W-:-:S06]  /*03a0*/  IMAD.WIDE.U32 R4, R17, 0x4, R4 ;  /* 0x0000000411047825 */ /* 0x001fcc00078e0004 */
[----:B------:R0:W3:Y:S01]  /*03b0*/  LDG.E R4, desc[UR8][R4.64] ;  /* 0x0000000804047981 */ /* 0x0000e2000c1e1900 */
[----:B--2---:R-:W-:-:S06]  /*03c0*/  IMAD.WIDE.U32 R2, R19, 0x4, R2 ;  /* 0x0000000413027825 */ /* 0x004fcc00078e0002 */
[----:B------:R-:W2:Y:S01]  /*03d0*/  LDG.E R2, desc[UR8][R2.64] ;  /* 0x0000000802027981 */ /* 0x000ea2000c1e1900 */
[----:B------:R-:W-:Y:S02]  /*03e0*/  ISETP.GE.U32.AND P1, PT, R0, 0x8, PT ;  /* 0x000000080000780c */ /* 0x000fe40003f26070 */
[----:B------:R-:W-:-:S04]  /*03f0*/  IADD3 R16, PT, PT, R10, R9, RZ ;  /* 0x000000090a107210 */ /* 0x000fc80007ffe0ff */
[C---:B------:R-:W-:Y:S01]  /*0400*/  LEA R17, R16.reuse, UR4, 0x2 ;  /* 0x0000000410117c11 */ /* 0x040fe2000f8e10ff */
[----:B------:R-:W-:Y:S01]  /*0410*/  IMAD R19, R16, 0x4, R13 ;  /* 0x0000000410137824 */ /* 0x000fe200078e020d */
[----:B------:R-:W-:Y:S01]  /*0420*/  IADD3 R12, PT, PT, R12, 0x1, RZ ;  /* 0x000000010c0c7810 */ /* 0x000fe20007ffe0ff */
[----:B0-----:R-:W-:-:S03]  /*0430*/  IMAD.MOV.U32 R5, RZ, RZ, RZ ;  /* 0x000000ffff057224 */ /* 0x001fc600078e00ff */
[----:B------:R-:W-:Y:S01]  /*0440*/  ISETP.NE.AND P0, PT, R12, R8, PT ;  /* 0x000000080c00720c */ /* 0x000fe20003f05270 */
[----:B---3--:R0:W-:Y:S04]  /*0450*/  STS [R17], R4 ;  /* 0x0000000411007388 */ /* 0x0081e80000000800 */
[----:B--2---:R0:W-:Y:S01]  /*0460*/  STS [R19], R2 ;  /* 0x0000000213007388 */ /* 0x0041e20000000800 */
[----:B------:R-:W-:Y:S06]  /*0470*/  BAR.SYNC.DEFER_BLOCKING 0x0 ;  /* 0x0000000000007b1d */ /* 0x000fec0000010000 */
[----:B------:R-:W-:Y:S05]  /*0480*/  @!P1 BRA `(.L_x_20) ;  /* 0x0000000000ac9947 */ /* 0x000fea0003800000 */
[----:B0-----:R-:W-:Y:S02]  /*0490*/  LEA R4, R10, UR4, 0x2 ;  /* 0x000000040a047c11 */ /* 0x001fe4000f8e10ff */
[----:B------:R-:W-:Y:S02]  /*04a0*/  LOP3.LUT R5, R0, 0xfffffff8, RZ, 0xc0, !PT ;  /* 0xfffffff800057812 */ /* 0x000fe400078ec0ff */
[----:B------:R-:W-:Y:S01]  /*04b0*/  MOV R3, R14 ;  /* 0x0000000e00037202 */ /* 0x000fe20000000f00 */
[----:B------:R-:W-:Y:S01]  /*04c0*/  VIADD R4, R4, 0x10 ;  /* 0x0000001004047836 */ /* 0x000fe20000000000 */
[----:B------:R-:W-:Y:S02]  /*04d0*/  LOP3.LUT R2, R0, 0x7f8, RZ, 0xc0, !PT ;  /* 0x000007f800027812 */ /* 0x000fe400078ec0ff */
[----:B------:R-:W-:-:S07]  /*04e0*/  IADD3 R5, PT, PT, -R5, RZ, RZ ;  /* 0x000000ff05057210 */ /* 0x000fce0007ffe1ff */
.L_x_21:
[----:B------:R-:W-:Y:S01]  /*04f0*/  IMAD R21, R0, 0x4, R3 ;  /* 0x0000000400157824 */ /* 0x000fe200078e0203 */
[----:B------:R-:W-:Y:S01]  /*0500*/  LDS R16, [R4+-0x10] ;  /* 0xfffff00004107984 */ /* 0x000fe20000000800 */
[----:B------:R-:W-:-:S03]  /*0510*/  IADD3 R5, PT, PT, R5, 0x8, RZ ;  /* 0x0000000805057810 */ /* 0x000fc60007ffe0ff */
[----:B------:R0:W1:Y:S01]  /*0520*/  LDS R19, [R3] ;  /* 0x0000000003137984 */ /* 0x0000620000000800 */
[C---:B------:R-:W-:Y:S02]  /*0530*/  LEA R23, R0.reuse, R21, 0x2 ;  /* 0x0000001500177211 */ /* 0x040fe400078e10ff */
[----:B------:R-:W-:Y:S01]  /*0540*/  ISETP.NE.AND P1, PT, R5, RZ, PT ;  /* 0x000000ff0500720c */ /* 0x000fe20003f25270 */
[----:B------:R-:W-:Y:S01]  /*0550*/  LDS R22, [R4+-0xc] ;  /* 0xfffff40004167984 */ /* 0x000fe20000000800 */
[----:B------:R-:W-:-:S03]  /*0560*/  LEA R25, R0, R23, 0x2 ;  /* 0x0000001700197211 */ /* 0x000fc600078e10ff */
[----:B------:R-:W2:Y:S01]  /*0570*/  LDS R21, [R21] ;  /* 0x0000000015157984 */ /* 0x000ea20000000800 */
[C---:B0-----:R-:W-:Y:S01]  /*0580*/  LEA R3, R0.reuse, R3, 0x5 ;  /* 0x0000000300037211 */ /* 0x041fe200078e28ff */
[C---:B------:R-:W-:Y:S02]  /*0590*/  IMAD R27, R0.reuse, 0x4, R25 ;  /* 0x00000004001b7824 */ /* 0x040fe400078e0219 */
[----:B------:R-:W-:Y:S03]  /*05a0*/  LDS R17, [R4+-0x8] ;  /* 0xfffff80004117984 */ /* 0x000fe60000000800 */
[C---:B------:R-:W-:Y:S01]  /*05b0*/  LEA R29, R0.reuse, R27, 0x2 ;  /* 0x0000001b001d7211 */ /* 0x040fe200078e10ff */
[----:B------:R0:W3:Y:S04]  /*05c0*/  LDS R18, [R23] ;  /* 0x0000000017127984 */ /* 0x0000e80000000800 */
[----:B------:R-:W-:Y:S01]  /*05d0*/  LDS R26, [R4+0x8] ;  /* 0x00000800041a7984 */ /* 0x000fe20000000800 */
[----:B0-----:R-:W-:Y:S01]  /*05e0*/  LEA R23, R0, R29, 0x2 ;  /* 0x0000001d00177211 */ /* 0x001fe200078e10ff */
[----:B-1----:R-:W-:-:S02]  /*05f0*/  FFMA R19, R16, R19, R15 ;  /* 0x0000001310137223 */ /* 0x002fc4000000000f */
[----:B------:R-:W-:Y:S04]  /*0600*/  LDS R15, [R4+-0x4] ;  /* 0xfffffc00040f7984 */ /* 0x000fe80000000800 */
[----:B------:R-:W0:Y:S01]  /*0610*/  LDS R16, [R25] ;  /* 0x0000000019107984 */ /* 0x000e220000000800 */
[----:B--2---:R-:W-:Y:S01]  /*0620*/  FFMA R24, R22, R21, R19 ;  /* 0x0000001516187223 */ /* 0x004fe20000000013 */
[----:B------:R-:W-:Y:S02]  /*0630*/  IMAD R21, R0, 0x4, R23 ;  /* 0x0000000400157824 */ /* 0x000fe400078e0217 */
[----:B------:R-:W-:Y:S04]  /*0640*/  LDS R19, [R4] ;  /* 0x0000000004137984 */ /* 0x000fe80000000800 */
[----:B------:R-:W1:Y:S01]  /*0650*/  LDS R22, [R27] ;  /* 0x000000001b167984 */ /* 0x000e620000000800 */
[----:B---3--:R-:W-:-:S03]  /*0660*/  FFMA R28, R17, R18, R24 ;  /* 0x00000012111c7223 */ /* 0x008fc60000000018 */
[----:B------:R-:W-:Y:S04]  /*0670*/  LDS R17, [R4+0x4] ;  /* 0x0000040004117984 */ /* 0x000fe80000000800 */
[----:B------:R-:W2:Y:S04]  /*0680*/  LDS R24, [R29] ;  /* 0x000000001d187984 */ /* 0x000ea80000000800 */
[----:B------:R-:W3:Y:S04]  /*0690*/  LDS R23, [R23] ;  /* 0x0000000017177984 */ /* 0x000ee80000000800 */
[----:B------:R-:W-:Y:S04]  /*06a0*/  LDS R21, [R21] ;  /* 0x0000000015157984 */ /* 0x000fe80000000800 */
[----:B------:R4:W5:Y:S02]  /*06b0*/  LDS R18, [R4+0xc] ;  /* 0x00000c0004127984 */ /* 0x0009640000000800 */
[----:B----4-:R-:W-:-:S02]  /*06c0*/  VIADD R4, R4, 0x20 ;  /* 0x0000002004047836 */ /* 0x010fc40000000000 */
[----:B0-----:R-:W-:-:S04]  /*06d0*/  FFMA R16, R15, R16, R28 ;  /* 0x000000100f107223 */ /* 0x001fc8000000001c */
[----:B-1----:R-:W-:-:S04]  /*06e0*/  FFMA R16, R19, R22, R16 ;  /* 0x0000001613107223 */ /* 0x002fc80000000010 */
[----:B--2---:R-:W-:-:S04]  /*06f0*/  FFMA R17, R17, R24, R16 ;  /* 0x0000001811117223 */ /* 0x004fc80000000010 */
[----:B---3--:R-:W-:-:S04]  /*0700*/  FFMA R17, R26, R23, R17 ;  /* 0x000000171a117223 */ /* 0x008fc80000000011 */
[----:B-----5:R-:W-:Y:S01]  /*0710*/  FFMA R15, R18, R21, R17 ;  /* 0x00000015120f7223 */ /* 0x020fe20000000011 */
[----:B------:R-:W-:Y:S06]  /*0720*/  @P1 BRA `(.L_x_21) ;  /* 0xfffffffc00701947 */ /* 0x000fec000383ffff */
[----:B------:R-:W-:-:S07]  /*0730*/  MOV R5, R2 ;  /* 0x0000000200057202 */ /* 0x000fce0000000f00 */
.L_x_20:
[----:B------:R-:W-:-:S13]  /*0740*/  ISETP.NE.AND P1, PT, R20, RZ, PT ;  /* 0x000000ff1400720c */ /* 0x000fda0003f25270 */
[----:B------:R-:W-:Y:S05]  /*0750*/  @!P1 BRA `(.L_x_22) ;  /* 0x0000000000c49947 */ /* 0x000fea0003800000 */
[----:B0-----:R-:W-:Y:S02]  /*0760*/  IADD3 R2, PT, PT, R20, -0x1, RZ ;  /* 0xffffffff14027810 */ /* 0x001fe40007ffe0ff */
[----:B------:R-:W-:Y:S02]  /*0770*/  LOP3.LUT P2, R18, R0, 0x3, RZ, 0xc0, !PT ;  /* 0x0000000300127812 */ /* 0x000fe4000784c0ff */
[----:B------:R-:W-:-:S13]  /*0780*/  ISETP.GE.U32.AND P1, PT, R2, 0x3, PT ;  /* 0x000000030200780c */ /* 0x000fda0003f26070 */
[----:B------:R-:W-:Y:S05]  /*0790*/  @!P1 BRA `(.L_x_23) ;  /* 0x0000000000509947 */ /* 0x000fea0003800000 */
[C---:B------:R-:W-:Y:S02]  /*07a0*/  IMAD R4, R5.reuse, R0, R9 ;  /* 0x0000000005047224 */ /* 0x040fe400078e0209 */
[----:B------:R-:W-:Y:S01]  /*07b0*/  IMAD.IADD R2, R10, 0x1, R5 ;  /* 0x000000010a027824 */ /* 0x000fe200078e0205 */
[----:B------:R-:W-:Y:S02]  /*07c0*/  IADD3 R5, PT, PT, R5, 0x4, RZ ;  /* 0x0000000405057810 */ /* 0x000fe40007ffe0ff */
[----:B------:R-:W-:Y:S02]  /*07d0*/  LEA R3, R4, R13, 0x2 ;  /* 0x0000000d04037211 */ /* 0x000fe400078e10ff */
[----:B------:R-:W-:Y:S02]  /*07e0*/  LEA R2, R2, UR4, 0x2 ;  /* 0x0000000402027c11 */ /* 0x000fe4000f8e10ff */
[C---:B------:R-:W-:Y:S01]  /*07f0*/  LEA R19, R0.reuse, R3, 0x2 ;  /* 0x0000000300137211 */ /* 0x040fe200078e10ff */
[----:B------:R-:W-:Y:S04]  /*0800*/  LDS R16, [R3] ;  /* 0x0000000003107984 */ /* 0x000fe80000000800 */
[----:B------:R-:W0:Y:S01]  /*0810*/  LDS R4, [R2] ;  /* 0x0000000002047984 */ /* 0x000e220000000800 */
[----:B------:R-:W-:-:S03]  /*0820*/  IMAD R23, R0, 0x4, R19 ;  /* 0x0000000400177824 */ /* 0x000fc600078e0213 */
[----:B------:R-:W-:Y:S02]  /*0830*/  LDS R17, [R2+0x4] ;  /* 0x0000040002117984 */ /* 0x000fe40000000800 */
[----:B------:R-:W-:Y:S02]  /*0840*/  LEA R22, R0, R23, 0x2 ;  /* 0x0000001700167211 */ /* 0x000fe400078e10ff */
[----:B------:R-:W1:Y:S04]  /*0850*/  LDS R19, [R19] ;  /* 0x0000000013137984 */ /* 0x000e680000000800 */
[----:B------:R-:W-:Y:S04]  /*0860*/  LDS R21, [R2+0x8] ;  /* 0x0000080002157984 */ /* 0x000fe80000000800 */
[----:B------:R-:W2:Y:S04]  /*0870*/  LDS R23, [R23] ;  /* 0x0000000017177984 */ /* 0x000ea80000000800 */
[----:B------:R-:W-:Y:S04]  /*0880*/  LDS R25, [R2+0xc] ;  /* 0x00000c0002197984 */ /* 0x000fe80000000800 */
[----:B------:R-:W3:Y:S01]  /*0890*/  LDS R22, [R22] ;  /* 0x0000000016167984 */ /* 0x000ee20000000800 */
[----:B0-----:R-:W-:-:S04]  /*08a0*/  FFMA R4, R4, R16, R15 ;  /* 0x0000001004047223 */ /* 0x001fc8000000000f */
[----:B-1----:R-:W-:-:S04]  /*08b0*/  FFMA R4, R17, R19, R4 ;  /* 0x0000001311047223 */ /* 0x002fc80000000004 */
[----:B--2---:R-:W-:-:S04]  /*08c0*/  FFMA R4, R21, R23, R4 ;  /* 0x0000001715047223 */ /* 0x004fc80000000004 */
[----:B---3--:R-:W-:-:S07]  /*08d0*/  FFMA R15, R25, R22, R4 ;  /* 0x00000016190f7223 */ /* 0x008fce0000000004 */
.L_x_23:
[----:B------:R-:W-:Y:S05]  /*08e0*/  @!P2 BRA `(.L_x_22) ;  /* 0x000000000060a947 */ /* 0x000fea0003800000 */
[----:B------:R-:W-:Y:S02]  /*08f0*/  ISETP.NE.AND P1, PT, R18, 0x1, PT ;  /* 0x000000011200780c */ /* 0x000fe40003f25270 */
[----:B------:R-:W-:-:S04]  /*0900*/  LOP3.LUT R2, R0, 0x1, RZ, 0xc0, !PT ;  /* 0x0000000100027812 */ /* 0x000fc800078ec0ff */
[----:B------:R-:W-:-:S07]  /*0910*/  ISETP.NE.U32.AND P2, PT, R2, 0x1, PT ;  /* 0x000000010200780c */ /* 0x000fce0003f45070 */
[----:B------:R-:W-:Y:S06]  /*0920*/  @!P1 BRA `(.L_x_24) ;  /* 0x0000000000309947 */ /* 0x000fec0003800000 */
[C---:B------:R-:W-:Y:S02]  /*0930*/  IMAD R4, R5.reuse, R0, R9 ;  /* 0x0000000005047224 */ /* 0x040fe400078e0209 */
[----:B------:R-:W-:Y:S02]  /*0940*/  IMAD.IADD R2, R10, 0x1, R5 ;  /* 0x000000010a027824 */ /* 0x000fe400078e0205 */
[----:B------:R-:W-:Y:S01]  /*0950*/  VIADD R5, R5, 0x2 ;  /* 0x0000000205057836 */ /* 0x000fe20000000000 */
[----:B------:R-:W-:Y:S02]  /*0960*/  LEA R3, R4, R13, 0x2 ;  /* 0x0000000d04037211 */ /* 0x000fe400078e10ff */
[----:B------:R-:W-:Y:S02]  /*0970*/  LEA R2, R2, UR4, 0x2 ;  /* 0x0000000402027c11 */ /* 0x000fe4000f8e10ff */
[----:B------:R-:W-:Y:S01]  /*0980*/  LEA R18, R0, R3, 0x2 ;  /* 0x0000000300127211 */ /* 0x000fe200078e10ff */
[----:B------:R-:W-:Y:S04]  /*0990*/  LDS R16, [R3] ;  /* 0x0000000003107984 */ /* 0x000fe80000000800 */
[----:B------:R-:W0:Y:S04]  /*09a0*/  LDS R4, [R2] ;  /* 0x0000000002047984 */ /* 0x000e280000000800 */
[----:B------:R-:W-:Y:S04]  /*09b0*/  LDS R17, [R2+0x4] ;  /* 0x0000040002117984 */ /* 0x000fe80000000800 */
[----:B------:R-:W1:Y:S01]  /*09c0*/  LDS R18, [R18] ;  /* 0x0000000012127984 */ /* 0x000e620000000800 */
[----:B0-----:R-:W-:-:S04]  /*09d0*/  FFMA R4, R4, R16, R15 ;  /* 0x0000001004047223 */ /* 0x001fc8000000000f */
[----:B-1----:R-:W-:-:S07]  /*09e0*/  FFMA R15, R17, R18, R4 ;  /* 0x00000012110f7223 */ /* 0x002fce0000000004 */
.L_x_24:
[----:B------:R-:W-:Y:S05]  /*09f0*/  @P2 BRA `(.L_x_22) ;  /* 0x00000000001c2947 */ /* 0x000fea0003800000 */
[-C--:B------:R-:W-:Y:S01]  /*0a00*/  IMAD R4, R0, R5.reuse, R9 ;  /* 0x0000000500047224 */ /* 0x080fe200078e0209 */
[----:B------:R-:W-:-:S04]  /*0a10*/  IADD3 R2, PT, PT, R10, R5, RZ ;  /* 0x000000050a027210 */ /* 0x000fc80007ffe0ff */
[----:B------:R-:W-:Y:S02]  /*0a20*/  LEA R2, R2, UR4, 0x2 ;  /* 0x0000000402027c11 */ /* 0x000fe4000f8e10ff */
[----:B------:R-:W-:-:S04]  /*0a30*/  LEA R4, R4, R13, 0x2 ;  /* 0x0000000d04047211 */ /* 0x000fc800078e10ff */
[----:B------:R-:W-:Y:S04]  /*0a40*/  LDS R2, [R2] ;  /* 0x0000000002027984 */ /* 0x000fe80000000800 */
[----:B------:R-:W0:Y:S02]  /*0a50*/  LDS R4, [R4] ;  /* 0x0000000004047984 */ /* 0x000e240000000800 */
[----:B0-----:R-:W-:-:S07]  /*0a60*/  FFMA R15, R2, R4, R15 ;  /* 0x00000004020f7223 */ /* 0x001fce000000000f */
.L_x_22:
[----:B------:R-:W-:Y:S06]  /*0a70*/  BAR.SYNC.DEFER_BLOCKING 0x0 ;  /* 0x0000000000007b1d */ /* 0x000fec0000010000 */
[----:B------:R-:W-:Y:S05]  /*0a80*/  @P0 BRA `(.L_x_25) ;  /* 0xfffffff800280947 */ /* 0x000fea000383ffff */
.L_x_19:
[----:B0-----:R-:W0:Y:S01]  /*0a90*/  LDC.64 R2, c[0x0][0x390] ;  /* 0x0000e400ff027b82 */ /* 0x001e220000000a00 */
[----:B------:R-:W1:Y:S01]  /*0aa0*/  LDCU UR4, c[0x0][0x39c] ;  /* 0x00007380ff0477ac */ /* 0x000e620008000800 */
[----:B------:R-:W-:Y:S02]  /*0ab0*/  IMAD R5, R6, UR6, R7 ;  /* 0x0000000606057c24 */ /* 0x000fe4000f8e0207 */
[----:B------:R-:W-:-:S04]  /*0ac0*/  IMAD R0, R0, UR7, R9 ;  /* 0x0000000700007c24 */ /* 0x000fc8000f8e0209 */
[----:B-1----:R-:W-:-:S04]  /*0ad0*/  IMAD R5, R5, UR4, R0 ;  /* 0x0000000405057c24 */ /* 0x002fc8000f8e0200 */
[----:B0-----:R-:W-:-:S05]  /*0ae0*/  IMAD.WIDE.U32 R2, R5, 0x4, R2 ;  /* 0x0000000405027825 */ /* 0x001fca00078e0002 */
[----:B------:R-:W-:Y:S01]  /*0af0*/  STG.E desc[UR8][R2.64], R15 ;  /* 0x0000000f02007986 */ /* 0x000fe2000c101908 */
[----:B------:R-:W-:Y:S05]  /*0b00*/  EXIT ;  /* 0x000000000000794d */ /* 0x000fea0003800000 */
.L_x_26:
        /* <DEDUP_REMOVED lines=15> */
.L_x_30:


//--------------------- .nv.shared._Z11init_matrixPf --------------------------
	.section	.nv.shared._Z11init_matrixPf,"aw",@nobits
	.sectionflags	@""
	.align	16
	.zero		1024


//--------------------- .nv.shared.reserved.0     --------------------------
	.section	.nv.shared.reserved.0,"aw",@nobits
	.weak		__nv_reservedSMEM_offset_0_alias
	.size		__nv_reservedSMEM_offset_0_alias, 0, 64
	.other		__nv_reservedSMEM_offset_0_alias,@"STO_CUDA_RESERVED_SHARED STV_DEFAULT"
__nv_reservedSMEM_offset_0_alias:
	.zero		0
	.zero		64


//--------------------- .nv.shared._Z6matmulPKfS0_Pfii --------------------------
	.section	.nv.shared._Z6matmulPKfS0_Pfii,"aw",@nobits
	.sectionflags	@""
	.align	16
	.zero		1024


//--------------------- .nv.shared._Z12block_matmulPKfS0_Pfii --------------------------
	.section	.nv.shared._Z12block_matmulPKfS0_Pfii,"aw",@nobits
	.sectionflags	@""
	.align	16
	.zero		1024


//--------------------- .nv.constant0._Z11init_matrixPf --------------------------
	.section	.nv.constant0._Z11init_matrixPf,"a",@progbits
	.sectionflags	@""
	.align	4
.nv.constant0._Z11init_matrixPf:
	.zero		904


//--------------------- .nv.constant0._Z6matmulPKfS0_Pfii --------------------------
	.section	.nv.constant0._Z6matmulPKfS0_Pfii,"a",@progbits
	.sectionflags	@""
	.align	4
.nv.constant0._Z6matmulPKfS0_Pfii:
	.zero		928


//--------------------- .nv.constant0._Z12block_matmulPKfS0_Pfii --------------------------
	.section	.nv.constant0._Z12block_matmulPKfS0_Pfii,"a",@progbits
	.sectionflags	@""
	.align	4
.nv.constant0._Z12block_matmulPKfS0_Pfii:
	.zero		928


//--------------------- SYMBOLS --------------------------

	.type		.nv.reservedSmem.offset0,@object
	.size		.nv.reservedSmem.offset0,0x4
	.type		.nv.reservedSmem.cap,@object
	.size		.nv.reservedSmem.cap,0x4
